	.target	sm_100a

	.elftype	@"ET_EXEC"


//--------------------- .note.nv.tkinfo           --------------------------
	.section	.note.nv.tkinfo,"",@"SHT_NOTE"
	.sectionflags	@"SHF_NOTE_NV_TKINFO"
	.tkinfo
        /*0018*/ 	.word	0x00000002
        /*0030*/ 	.string	""
        /*0030*/ 	.string	"ptxas"
        /*0030*/ 	.string	"Cuda compilation tools, release 13.0, V13.0.88"
        /*0030*/ 	.string	"Build cuda_13.0.r13.0/compiler.36424714_0"
        /*0030*/ 	.string	"-arch sm_100a -m 64 "



//--------------------- .note.nv.cuinfo           --------------------------
	.section	.note.nv.cuinfo,"",@"SHT_NOTE"
	.sectionflags	@"SHF_NOTE_NV_CUINFO"
        /*0018*/ 	.short	0x0002
        /*001a*/ 	.short	0x0064
        /*001c*/ 	.short	0x0082
	.zero		2


//--------------------- .nv.info                  --------------------------
	.section	.nv.info,"",@"SHT_CUDA_INFO"
	.align	4


	//----- nvinfo : EIATTR_REGCOUNT
	.align		4
        /*0000*/ 	.byte	0x04, 0x2f
        /*0002*/ 	.short	(.L_19 - .L_18)
	.align		4
.L_18:
        /*0004*/ 	.word	index@(_ZN7cutlass13device_kernelINS_4gemm6kernel13GemmUniversalIN4cute5tupleIJiiiiEEENS1_10collective13CollectiveMmaINS1_35MainloopSm100TmaUmmaWarpSpecializedILi4ELi2ELi2ENS5_IJNS4_1CILi2EEENSA_ILi1EEESC_EEEEENS5_IJNSA_ILi256EEESF_NSA_ILi32EEEEEENS_6half_tENS5_IJlSC_lEEESI_SJ_NS4_8TiledMMAINS4_8MMA_AtomIJNS4_26SM100_MMA_F16BF16_2x1SM_SSISI_SI_fLi256ELi256ELNS4_4UMMA5MajorE0ELSO_0ELNSN_7ScaleInE0ELSP_0EEEEEENS4_6LayoutINS5_IJSC_SC_SC_EEENS5_IJNSA_ILi0EEESU_SU_EEEEENS5_IJNS4_10UnderscoreESX_SX_EEEEENS4_18SM100_TMA_2SM_LOADENS4_14ComposedLayoutINS4_7SwizzleILi2ELi4ELi3EEENS4_18smem_ptr_flag_bitsILi16EEENSS_INS5_IJNSA_ILi8EEESG_EEENS5_IJSG_SC_EEEEEEEvNS4_8identityES10_S1A_vS1B_EENS_8epilogue10collective18CollectiveEpilogueINS1D_23Sm100TmaWarpSpecializedILi4ELi2ELi64ELb1ELb0EEEJNS5_IJNSA_ILi128EEESF_SG_EEENS5_IJNSS_IS1I_SC_EENSS_INSA_ILi64EEESC_EEEEESI_SJ_SI_SJ_NS1D_6fusion15FusionCallbacksIS1H_NS1O_17LinearCombinationISI_fSI_fLNS_15FloatRoundStyleE2EEES1J_S1N_JEEENS4_5SM1004TMEM4LOAD26SM100_TMEM_LOAD_32dp32b64xENS4_13SM90_TMA_LOADENS11_INS12_ILi3ELi4ELi3EEES15_NSS_INS5_IJS16_S1L_EEENS5_IJS1L_SC_EEEEEEENS4_39AutoVectorizingCopyWithAssumedAlignmentILi128EEENS4_14SM90_TMA_STOREES23_S25_S25_EEEvvEEEEvNT_6ParamsE)
        /*0008*/ 	.word	0x000000ba


	//----- nvinfo : EIATTR_FRAME_SIZE
	.align		4
.L_19:
        /*000c*/ 	.byte	0x04, 0x11
        /*000e*/ 	.short	(.L_21 - .L_20)
	.align		4
.L_20:
        /*0010*/ 	.word	index@($__internal_2_$__cuda_sm10x_tcgen05_guardrail_trap_unallocated_columns_being_dealloced)
        /*0014*/ 	.word	0x00000000


	//----- nvinfo : EIATTR_FRAME_SIZE
	.align		4
.L_21:
        /*0018*/ 	.byte	0x04, 0x11
        /*001a*/ 	.short	(.L_23 - .L_22)
	.align		4
.L_22:
        /*001c*/ 	.word	index@($__internal_1_$__cuda_sm10x_tcgen05_guardrail_trap_phase_invalid_during_alloc)
        /*0020*/ 	.word	0x00000000


	//----- nvinfo : EIATTR_FRAME_SIZE
	.align		4
.L_23:
        /*0024*/ 	.byte	0x04, 0x11
        /*0026*/ 	.short	(.L_25 - .L_24)
	.align		4
.L_24:
        /*0028*/ 	.word	index@($__internal_0_$__cuda_sm10x_tcgen05_guardrail_trap_col_being_dealloced_not_returned_by_alloc)
        /*002c*/ 	.word	0x00000000


	//----- nvinfo : EIATTR_FRAME_SIZE
	.align		4
.L_25:
        /*0030*/ 	.byte	0x04, 0x11
        /*0032*/ 	.short	(.L_27 - .L_26)
	.align		4
.L_26:
        /*0034*/ 	.word	index@(_ZN7cutlass13device_kernelINS_4gemm6kernel13GemmUniversalIN4cute5tupleIJiiiiEEENS1_10collective13CollectiveMmaINS1_35MainloopSm100TmaUmmaWarpSpecializedILi4ELi2ELi2ENS5_IJNS4_1CILi2EEENSA_ILi1EEESC_EEEEENS5_IJNSA_ILi256EEESF_NSA_ILi32EEEEEENS_6half_tENS5_IJlSC_lEEESI_SJ_NS4_8TiledMMAINS4_8MMA_AtomIJNS4_26SM100_MMA_F16BF16_2x1SM_SSISI_SI_fLi256ELi256ELNS4_4UMMA5MajorE0ELSO_0ELNSN_7ScaleInE0ELSP_0EEEEEENS4_6LayoutINS5_IJSC_SC_SC_EEENS5_IJNSA_ILi0EEESU_SU_EEEEENS5_IJNS4_10UnderscoreESX_SX_EEEEENS4_18SM100_TMA_2SM_LOADENS4_14ComposedLayoutINS4_7SwizzleILi2ELi4ELi3EEENS4_18smem_ptr_flag_bitsILi16EEENSS_INS5_IJNSA_ILi8EEESG_EEENS5_IJSG_SC_EEEEEEEvNS4_8identityES10_S1A_vS1B_EENS_8epilogue10collective18CollectiveEpilogueINS1D_23Sm100TmaWarpSpecializedILi4ELi2ELi64ELb1ELb0EEEJNS5_IJNSA_ILi128EEESF_SG_EEENS5_IJNSS_IS1I_SC_EENSS_INSA_ILi64EEESC_EEEEESI_SJ_SI_SJ_NS1D_6fusion15FusionCallbacksIS1H_NS1O_17LinearCombinationISI_fSI_fLNS_15FloatRoundStyleE2EEES1J_S1N_JEEENS4_5SM1004TMEM4LOAD26SM100_TMEM_LOAD_32dp32b64xENS4_13SM90_TMA_LOADENS11_INS12_ILi3ELi4ELi3EEES15_NSS_INS5_IJS16_S1L_EEENS5_IJS1L_SC_EEEEEEENS4_39AutoVectorizingCopyWithAssumedAlignmentILi128EEENS4_14SM90_TMA_STOREES23_S25_S25_EEEvvEEEEvNT_6ParamsE)
        /*0038*/ 	.word	0x00000000


	//----- nvinfo : EIATTR_MIN_STACK_SIZE
	.align		4
.L_27:
        /*003c*/ 	.byte	0x04, 0x12
        /*003e*/ 	.short	(.L_29 - .L_28)
	.align		4
.L_28:
        /*0040*/ 	.word	index@(_ZN7cutlass13device_kernelINS_4gemm6kernel13GemmUniversalIN4cute5tupleIJiiiiEEENS1_10collective13CollectiveMmaINS1_35MainloopSm100TmaUmmaWarpSpecializedILi4ELi2ELi2ENS5_IJNS4_1CILi2EEENSA_ILi1EEESC_EEEEENS5_IJNSA_ILi256EEESF_NSA_ILi32EEEEEENS_6half_tENS5_IJlSC_lEEESI_SJ_NS4_8TiledMMAINS4_8MMA_AtomIJNS4_26SM100_MMA_F16BF16_2x1SM_SSISI_SI_fLi256ELi256ELNS4_4UMMA5MajorE0ELSO_0ELNSN_7ScaleInE0ELSP_0EEEEEENS4_6LayoutINS5_IJSC_SC_SC_EEENS5_IJNSA_ILi0EEESU_SU_EEEEENS5_IJNS4_10UnderscoreESX_SX_EEEEENS4_18SM100_TMA_2SM_LOADENS4_14ComposedLayoutINS4_7SwizzleILi2ELi4ELi3EEENS4_18smem_ptr_flag_bitsILi16EEENSS_INS5_IJNSA_ILi8EEESG_EEENS5_IJSG_SC_EEEEEEEvNS4_8identityES10_S1A_vS1B_EENS_8epilogue10collective18CollectiveEpilogueINS1D_23Sm100TmaWarpSpecializedILi4ELi2ELi64ELb1ELb0EEEJNS5_IJNSA_ILi128EEESF_SG_EEENS5_IJNSS_IS1I_SC_EENSS_INSA_ILi64EEESC_EEEEESI_SJ_SI_SJ_NS1D_6fusion15FusionCallbacksIS1H_NS1O_17LinearCombinationISI_fSI_fLNS_15FloatRoundStyleE2EEES1J_S1N_JEEENS4_5SM1004TMEM4LOAD26SM100_TMEM_LOAD_32dp32b64xENS4_13SM90_TMA_LOADENS11_INS12_ILi3ELi4ELi3EEES15_NSS_INS5_IJS16_S1L_EEENS5_IJS1L_SC_EEEEEEENS4_39AutoVectorizingCopyWithAssumedAlignmentILi128EEENS4_14SM90_TMA_STOREES23_S25_S25_EEEvvEEEEvNT_6ParamsE)
        /*0044*/ 	.word	0x00000000
.L_29:


//--------------------- .nv.compat                --------------------------
	.section	.nv.compat,"",@"SHT_CUDA_COMPAT_INFO"
	.align	4
        /*0000*/ 	.byte	0x02, 0x09, 0x01, 0x00, 0x02, 0x02, 0x02, 0x00, 0x02, 0x05, 0x05, 0x00, 0x03, 0x07, 0x01, 0x01
        /*0010*/ 	.byte	0x02, 0x03, 0x01, 0x00, 0x02, 0x06, 0x01, 0x00, 0x04, 0x0b, 0x08, 0x00, 0x09, 0x00, 0x00, 0x00
        /*0020*/ 	.byte	0x00, 0x00, 0x00, 0x00


//--------------------- .nv.info._ZN7cutlass13device_kernelINS_4gemm6kernel13GemmUniversalIN4cute5tupleIJiiiiEEENS1_10collective13CollectiveMmaINS1_35MainloopSm100TmaUmmaWarpSpecializedILi4ELi2ELi2ENS5_IJNS4_1CILi2EEENSA_ILi1EEESC_EEEEENS5_IJNSA_ILi256EEESF_NSA_ILi32EEEEEENS_6half_tENS5_IJlSC_lEEESI_SJ_NS4_8TiledMMAINS4_8MMA_AtomIJNS4_26SM100_MMA_F16BF16_2x1SM_SSISI_SI_fLi256ELi256ELNS4_4UMMA5MajorE0ELSO_0ELNSN_7ScaleInE0ELSP_0EEEEEENS4_6LayoutINS5_IJSC_SC_SC_EEENS5_IJNSA_ILi0EEESU_SU_EEEEENS5_IJNS4_10UnderscoreESX_SX_EEEEENS4_18SM100_TMA_2SM_LOADENS4_14ComposedLayoutINS4_7SwizzleILi2ELi4ELi3EEENS4_18smem_ptr_flag_bitsILi16EEENSS_INS5_IJNSA_ILi8EEESG_EEENS5_IJSG_SC_EEEEEEEvNS4_8identityES10_S1A_vS1B_EENS_8epilogue10collective18CollectiveEpilogueINS1D_23Sm100TmaWarpSpecializedILi4ELi2ELi64ELb1ELb0EEEJNS5_IJNSA_ILi128EEESF_SG_EEENS5_IJNSS_IS1I_SC_EENSS_INSA_ILi64EEESC_EEEEESI_SJ_SI_SJ_NS1D_6fusion15FusionCallbacksIS1H_NS1O_17LinearCombinationISI_fSI_fLNS_15FloatRoundStyleE2EEES1J_S1N_JEEENS4_5SM1004TMEM4LOAD26SM100_TMEM_LOAD_32dp32b64xENS4_13SM90_TMA_LOADENS11_INS12_ILi3ELi4ELi3EEES15_NSS_INS5_IJS16_S1L_EEENS5_IJS1L_SC_EEEEEEENS4_39AutoVectorizingCopyWithAssumedAlignmentILi128EEENS4_14SM90_TMA_STOREES23_S25_S25_EEEvvEEEEvNT_6ParamsE --------------------------
	.section	.nv.info._ZN7cutlass13device_kernelINS_4gemm6kernel13GemmUniversalIN4cute5tupleIJiiiiEEENS1_10collective13CollectiveMmaINS1_35MainloopSm100TmaUmmaWarpSpecializedILi4ELi2ELi2ENS5_IJNS4_1CILi2EEENSA_ILi1EEESC_EEEEENS5_IJNSA_ILi256EEESF_NSA_ILi32EEEEEENS_6half_tENS5_IJlSC_lEEESI_SJ_NS4_8TiledMMAINS4_8MMA_AtomIJNS4_26SM100_MMA_F16BF16_2x1SM_SSISI_SI_fLi256ELi256ELNS4_4UMMA5MajorE0ELSO_0ELNSN_7ScaleInE0ELSP_0EEEEEENS4_6LayoutINS5_IJSC_SC_SC_EEENS5_IJNSA_ILi0EEESU_SU_EEEEENS5_IJNS4_10UnderscoreESX_SX_EEEEENS4_18SM100_TMA_2SM_LOADENS4_14ComposedLayoutINS4_7SwizzleILi2ELi4ELi3EEENS4_18smem_ptr_flag_bitsILi16EEENSS_INS5_IJNSA_ILi8EEESG_EEENS5_IJSG_SC_EEEEEEEvNS4_8identityES10_S1A_vS1B_EENS_8epilogue10collective18CollectiveEpilogueINS1D_23Sm100TmaWarpSpecializedILi4ELi2ELi64ELb1ELb0EEEJNS5_IJNSA_ILi128EEESF_SG_EEENS5_IJNSS_IS1I_SC_EENSS_INSA_ILi64EEESC_EEEEESI_SJ_SI_SJ_NS1D_6fusion15FusionCallbacksIS1H_NS1O_17LinearCombinationISI_fSI_fLNS_15FloatRoundStyleE2EEES1J_S1N_JEEENS4_5SM1004TMEM4LOAD26SM100_TMEM_LOAD_32dp32b64xENS4_13SM90_TMA_LOADENS11_INS12_ILi3ELi4ELi3EEES15_NSS_INS5_IJS16_S1L_EEENS5_IJS1L_SC_EEEEEEENS4_39AutoVectorizingCopyWithAssumedAlignmentILi128EEENS4_14SM90_TMA_STOREES23_S25_S25_EEEvvEEEEvNT_6ParamsE,"",@"SHT_CUDA_INFO"
	.sectionflags	@""
	.align	4


	//----- nvinfo : EIATTR_CUDA_API_VERSION
	.align		4
        /*0000*/ 	.byte	0x04, 0x37
        /*0002*/ 	.short	(.L_31 - .L_30)
.L_30:
        /*0004*/ 	.word	0x00000082


	//----- nvinfo : EIATTR_KPARAM_INFO
	.align		4
.L_31:
        /*0008*/ 	.byte	0x04, 0x17
        /*000a*/ 	.short	(.L_33 - .L_32)
.L_32:
        /*000c*/ 	.word	0x00000000
        /*0010*/ 	.short	0x0000
        /*0012*/ 	.short	0x0000
        /*0014*/ 	.byte	0x00, 0xf0, 0x01, 0x20


	//----- nvinfo : EIATTR_AT_ENTRY_FRAGMENTS
	.align		4
.L_33:
        /*0018*/ 	.byte	0x04, 0x4f
        /*001a*/ 	.short	(.L_35 - .L_34)


	//   ....[0]....
.L_34:
        /*001c*/ 	.word	0x00000007


	//----- nvinfo : EIATTR_RESERVED_SMEM_USED
	.align		4
.L_35:
        /*0020*/ 	.byte	0x01, 0x41
	.zero		2


	//----- nvinfo : EIATTR_SPARSE_MMA_MASK
	.align		4
        /*0024*/ 	.byte	0x03, 0x50
        /*0026*/ 	.short	0x0000


	//----- nvinfo : EIATTR_TCGEN05_2CTA_USED
	.align		4
        /*0028*/ 	.byte	0x01, 0x52
	.zero		2


	//----- nvinfo : EIATTR_MAXREG_COUNT
	.align		4
        /*002c*/ 	.byte	0x03, 0x1b
        /*002e*/ 	.short	0x00ff


	//----- nvinfo : EIATTR_NUM_BARRIERS
	.align		4
        /*0030*/ 	.byte	0x02, 0x4c
        /*0032*/ 	.byte	0x07
	.zero		1


	//----- nvinfo : EIATTR_EXTERNS
	.align		4
        /*0034*/ 	.byte	0x04, 0x0f
        /*0036*/ 	.short	(.L_37 - .L_36)


	//   ....[0]....
	.align		4
.L_36:
        /*0038*/ 	.word	index@(__assertfail)


	//----- nvinfo : EIATTR_MERCURY_ISA_VERSION
	.align		4
.L_37:
        /*003c*/ 	.byte	0x03, 0x5f
        /*003e*/ 	.short	0x0101


	//----- nvinfo : EIATTR_INT_WARP_WIDE_INSTR_OFFSETS
	.align		4
        /*0040*/ 	.byte	0x04, 0x31
        /*0042*/ 	.short	(.L_39 - .L_38)


	//   ....[0]....
.L_38:
        /*0044*/ 	.word	0x00000cd0


	//   ....[1]....
        /*0048*/ 	.word	0x00000d70


	//   ....[2]....
        /*004c*/ 	.word	0x000020a0


	//   ....[3]....
        /*0050*/ 	.word	0x00003d80


	//   ....[4]....
        /*0054*/ 	.word	0x00003da0


	//   ....[5]....
        /*0058*/ 	.word	0x00003dd0


	//   ....[6]....
        /*005c*/ 	.word	0x00004710


	//   ....[7]....
        /*0060*/ 	.word	0x00004780


	//   ....[8]....
        /*0064*/ 	.word	0x00004860


	//   ....[9]....
        /*0068*/ 	.word	0x000048e0


	//   ....[10]....
        /*006c*/ 	.word	0x000049f0


	//   ....[11]....
        /*0070*/ 	.word	0x00004a80


	//   ....[12]....
        /*0074*/ 	.word	0x00004c60


	//   ....[13]....
        /*0078*/ 	.word	0x00004dc0


	//----- nvinfo : EIATTR_COOP_GROUP_MASK_REGIDS
	.align		4
.L_39:
        /*007c*/ 	.byte	0x04, 0x29
        /*007e*/ 	.short	(.L_41 - .L_40)


	//   ....[0]....
.L_40:
        /*0080*/ 	.word	0xffffffff


	//   ....[1]....
        /*0084*/ 	.word	0xffffffff


	//   ....[2]....
        /*0088*/ 	.word	0xffffffff


	//   ....[3]....
        /*008c*/ 	.word	0xffffffff


	//   ....[4]....
        /*0090*/ 	.word	0xffffffff


	//   ....[5]....
        /*0094*/ 	.word	0xffffffff


	//   ....[6]....
        /*0098*/ 	.word	0xffffffff


	//   ....[7]....
        /*009c*/ 	.word	0xffffffff


	//   ....[8]....
        /*00a0*/ 	.word	0xffffffff


	//   ....[9]....
        /*00a4*/ 	.word	0xffffffff


	//   ....[10]....
        /*00a8*/ 	.word	0xffffffff


	//   ....[11]....
        /*00ac*/ 	.word	0xffffffff


	//   ....[12]....
        /*00b0*/ 	.word	0xffffffff


	//   ....[13]....
        /*00b4*/ 	.word	0xffffffff


	//----- nvinfo : EIATTR_COOP_GROUP_INSTR_OFFSETS
	.align		4
.L_41:
        /*00b8*/ 	.byte	0x04, 0x28
        /*00ba*/ 	.short	(.L_43 - .L_42)


	//   ....[0]....
.L_42:
        /*00bc*/ 	.word	0x000000c0


	//   ....[1]....
        /*00c0*/ 	.word	0x00000500


	//   ....[2]....
        /*00c4*/ 	.word	0x00000680


	//   ....[3]....
        /*00c8*/ 	.word	0x00000810


	//   ....[4]....
        /*00cc*/ 	.word	0x00000900


	//   ....[5]....
        /*00d0*/ 	.word	0x00000a60


	//   ....[6]....
        /*00d4*/ 	.word	0x00000bb0


	//   ....[7]....
        /*00d8*/ 	.word	0x00000df0


	//   ....[8]....
        /*00dc*/ 	.word	0x00001f80


	//   ....[9]....
        /*00e0*/ 	.word	0x00002d60


	//   ....[10]....
        /*00e4*/ 	.word	0x00003230


	//   ....[11]....
        /*00e8*/ 	.word	0x00003260


	//   ....[12]....
        /*00ec*/ 	.word	0x00003c80


	//   ....[13]....
        /*00f0*/ 	.word	0x00003e90


	//----- nvinfo : EIATTR_VRC_CTA_INIT_COUNT
	.align		4
.L_43:
        /*00f4*/ 	.byte	0x02, 0x4a
        /*00f6*/ 	.byte	0x80
	.zero		1


	//----- nvinfo : EIATTR_SYSCALL_OFFSETS
	.align		4
        /*00f8*/ 	.byte	0x04, 0x46
        /*00fa*/ 	.short	(.L_45 - .L_44)


	//   ....[0]....
.L_44:
        /*00fc*/ 	.word	0x00005870


	//   ....[1]....
        /*0100*/ 	.word	0x00005960


	//   ....[2]....
        /*0104*/ 	.word	0x000062d0


	//   ....[3]....
        /*0108*/ 	.word	0x00007790


	//   ....[4]....
        /*010c*/ 	.word	0x00008bb0


	//   ....[5]....
        /*0110*/ 	.word	0x00009fc0


	//----- nvinfo : EIATTR_MBARRIER_INSTR_OFFSETS
	.align		4
.L_45:
        /*0114*/ 	.byte	0x04, 0x39
        /*0116*/ 	.short	(.L_47 - .L_46)


	//   ....[0]....
.L_46:
        /*0118*/ 	.word	0x000005f0
        /*011c*/ 	.word	0x000000ff
        /*0120*/ 	.word	0x00000000
        /*0124*/ 	.short	0x0100
        /*0126*/ 	.byte	0x08
	.zero		1


	//   ....[1]....
        /*0128*/ 	.word	0x00000600
        /*012c*/ 	.word	0x000000ff
        /*0130*/ 	.word	0x00000020
        /*0134*/ 	.short	0x0100
        /*0136*/ 	.byte	0x08
	.zero		1


	//   ....[2]....
        /*0138*/ 	.word	0x00000610
        /*013c*/ 	.word	0x000000ff
        /*0140*/ 	.word	0x00000008
        /*0144*/ 	.short	0x0100
        /*0146*/ 	.byte	0x08
	.zero		1


	//   ....[3]....
        /*0148*/ 	.word	0x00000620
        /*014c*/ 	.word	0x000000ff
        /*0150*/ 	.word	0x00000028
        /*0154*/ 	.short	0x0100
        /*0156*/ 	.byte	0x08
	.zero		1


	//   ....[4]....
        /*0158*/ 	.word	0x00000630
        /*015c*/ 	.word	0x000000ff
        /*0160*/ 	.word	0x00000010
        /*0164*/ 	.short	0x0100
        /*0166*/ 	.byte	0x08
	.zero		1


	//   ....[5]....
        /*0168*/ 	.word	0x00000640
        /*016c*/ 	.word	0x000000ff
        /*0170*/ 	.word	0x00000030
        /*0174*/ 	.short	0x0100
        /*0176*/ 	.byte	0x08
	.zero		1


	//   ....[6]....
        /*0178*/ 	.word	0x00000650
        /*017c*/ 	.word	0x000000ff
        /*0180*/ 	.word	0x00000018
        /*0184*/ 	.short	0x0100
        /*0186*/ 	.byte	0x08
	.zero		1


	//   ....[7]....
        /*0188*/ 	.word	0x00000660
        /*018c*/ 	.word	0x000000ff
        /*0190*/ 	.word	0x00000038
        /*0194*/ 	.short	0x0100
        /*0196*/ 	.byte	0x08
	.zero		1


	//   ....[8]....
        /*0198*/ 	.word	0x00000780
        /*019c*/ 	.word	0x000000ff
        /*01a0*/ 	.word	0x00000040
        /*01a4*/ 	.short	0x0100
        /*01a6*/ 	.byte	0x09
	.zero		1


	//   ....[9]....
        /*01a8*/ 	.word	0x00000790
        /*01ac*/ 	.word	0x000000ff
        /*01b0*/ 	.word	0x00000060
        /*01b4*/ 	.short	0x0100
        /*01b6*/ 	.byte	0x09
	.zero		1


	//   ....[10]....
        /*01b8*/ 	.word	0x000007a0
        /*01bc*/ 	.word	0x000000ff
        /*01c0*/ 	.word	0x00000048
        /*01c4*/ 	.short	0x0100
        /*01c6*/ 	.byte	0x09
	.zero		1


	//   ....[11]....
        /*01c8*/ 	.word	0x000007b0
        /*01cc*/ 	.word	0x000000ff
        /*01d0*/ 	.word	0x00000068
        /*01d4*/ 	.short	0x0100
        /*01d6*/ 	.byte	0x09
	.zero		1


	//   ....[12]....
        /*01d8*/ 	.word	0x000007c0
        /*01dc*/ 	.word	0x000000ff
        /*01e0*/ 	.word	0x00000050
        /*01e4*/ 	.short	0x0100
        /*01e6*/ 	.byte	0x09
	.zero		1


	//   ....[13]....
        /*01e8*/ 	.word	0x000007d0
        /*01ec*/ 	.word	0x000000ff
        /*01f0*/ 	.word	0x00000070
        /*01f4*/ 	.short	0x0100
        /*01f6*/ 	.byte	0x09
	.zero		1


	//   ....[14]....
        /*01f8*/ 	.word	0x000007e0
        /*01fc*/ 	.word	0x000000ff
        /*0200*/ 	.word	0x00000058
        /*0204*/ 	.short	0x0100
        /*0206*/ 	.byte	0x09
	.zero		1


	//   ....[15]....
        /*0208*/ 	.word	0x000007f0
        /*020c*/ 	.word	0x000000ff
        /*0210*/ 	.word	0x00000078
        /*0214*/ 	.short	0x0100
        /*0216*/ 	.byte	0x09
	.zero		1


	//   ....[16]....
        /*0218*/ 	.word	0x000008d0
        /*021c*/ 	.word	0x000000ff
        /*0220*/ 	.word	0x00000080
        /*0224*/ 	.short	0x0100
        /*0226*/ 	.byte	0x08
	.zero		1


	//   ....[17]....
        /*0228*/ 	.word	0x000008e0
        /*022c*/ 	.word	0x000000ff
        /*0230*/ 	.word	0x00000088
        /*0234*/ 	.short	0x0100
        /*0236*/ 	.byte	0x08
	.zero		1


	//   ....[18]....
        /*0238*/ 	.word	0x00000a10
        /*023c*/ 	.word	0x000000ff
        /*0240*/ 	.word	0x00000090
        /*0244*/ 	.short	0x0100
        /*0246*/ 	.byte	0x08
	.zero		1


	//   ....[19]....
        /*0248*/ 	.word	0x00000a20
        /*024c*/ 	.word	0x000000ff
        /*0250*/ 	.word	0x000000a0
        /*0254*/ 	.short	0x0100
        /*0256*/ 	.byte	0x08
	.zero		1


	//   ....[20]....
        /*0258*/ 	.word	0x00000a30
        /*025c*/ 	.word	0x000000ff
        /*0260*/ 	.word	0x00000098
        /*0264*/ 	.short	0x0100
        /*0266*/ 	.byte	0x08
	.zero		1


	//   ....[21]....
        /*0268*/ 	.word	0x00000a40
        /*026c*/ 	.word	0x000000ff
        /*0270*/ 	.word	0x000000a8
        /*0274*/ 	.short	0x0100
        /*0276*/ 	.byte	0x08
	.zero		1


	//   ....[22]....
        /*0278*/ 	.word	0x00000b60
        /*027c*/ 	.word	0x000000ff
        /*0280*/ 	.word	0x000000b0
        /*0284*/ 	.short	0x0100
        /*0286*/ 	.byte	0x09
	.zero		1


	//   ....[23]....
        /*0288*/ 	.word	0x00000b70
        /*028c*/ 	.word	0x000000ff
        /*0290*/ 	.word	0x000000c0
        /*0294*/ 	.short	0x0100
        /*0296*/ 	.byte	0x09
	.zero		1


	//   ....[24]....
        /*0298*/ 	.word	0x00000b80
        /*029c*/ 	.word	0x000000ff
        /*02a0*/ 	.word	0x000000b8
        /*02a4*/ 	.short	0x0100
        /*02a6*/ 	.byte	0x09
	.zero		1


	//   ....[25]....
        /*02a8*/ 	.word	0x00000b90
        /*02ac*/ 	.word	0x000000ff
        /*02b0*/ 	.word	0x000000c8
        /*02b4*/ 	.short	0x0100
        /*02b6*/ 	.byte	0x09
	.zero		1


	//   ....[26]....
        /*02b8*/ 	.word	0x00000c80
        /*02bc*/ 	.word	0x000000ff
        /*02c0*/ 	.word	0x000000d0
        /*02c4*/ 	.short	0x0100
        /*02c6*/ 	.byte	0x08
	.zero		1


	//   ....[27]....
        /*02c8*/ 	.word	0x00000c90
        /*02cc*/ 	.word	0x000000ff
        /*02d0*/ 	.word	0x000000e0
        /*02d4*/ 	.short	0x0100
        /*02d6*/ 	.byte	0x08
	.zero		1


	//   ....[28]....
        /*02d8*/ 	.word	0x00000ca0
        /*02dc*/ 	.word	0x000000ff
        /*02e0*/ 	.word	0x000000d8
        /*02e4*/ 	.short	0x0100
        /*02e6*/ 	.byte	0x08
	.zero		1


	//   ....[29]....
        /*02e8*/ 	.word	0x00000cb0
        /*02ec*/ 	.word	0x000000ff
        /*02f0*/ 	.word	0x000000e8
        /*02f4*/ 	.short	0x0100
        /*02f6*/ 	.byte	0x08
	.zero		1


	//   ....[30]....
        /*02f8*/ 	.word	0x00000da0
        /*02fc*/ 	.word	0x000000ff
        /*0300*/ 	.word	0x000000f0
        /*0304*/ 	.short	0x0100
        /*0306*/ 	.byte	0x07
	.zero		1


	//   ....[31]....
        /*0308*/ 	.word	0x000017b0
        /*030c*/ 	.word	0x00000003
        /*0310*/ 	.word	0x000000e0
        /*0314*/ 	.short	0x010a
        /*0316*/ 	.byte	0xff
	.zero		1


	//   ....[32]....
        /*0318*/ 	.word	0x000017e0
        /*031c*/ 	.word	0x00000003
        /*0320*/ 	.word	0x000000d0
        /*0324*/ 	.short	0x0101
        /*0326*/ 	.byte	0xff
	.zero		1


	//   ....[33]....
        /*0328*/ 	.word	0x000018e0
        /*032c*/ 	.word	0x000000ff
        /*0330*/ 	.word	0x00000020
        /*0334*/ 	.short	0x010a
        /*0336*/ 	.byte	0x08
	.zero		1


	//   ....[34]....
        /*0338*/ 	.word	0x000019a0
        /*033c*/ 	.word	0x000000ff
        /*0340*/ 	.word	0x00000020
        /*0344*/ 	.short	0x010a
        /*0346*/ 	.byte	0x21
	.zero		1


	//   ....[35]....
        /*0348*/ 	.word	0x00001b60
        /*034c*/ 	.word	0x000000ff
        /*0350*/ 	.word	0x00000020
        /*0354*/ 	.short	0x010a
        /*0356*/ 	.byte	0x08
	.zero		1


	//   ....[36]....
        /*0358*/ 	.word	0x00001c40
        /*035c*/ 	.word	0x000000ff
        /*0360*/ 	.word	0x00000088
        /*0364*/ 	.short	0x0101
        /*0366*/ 	.byte	0x06
	.zero		1


	//   ....[37]....
        /*0368*/ 	.word	0x00001c60
        /*036c*/ 	.word	0x000000ff
        /*0370*/ 	.word	0x00000020
        /*0374*/ 	.short	0x010a
        /*0376*/ 	.byte	0x08
	.zero		1


	//   ....[38]....
        /*0378*/ 	.word	0x00001ce0
        /*037c*/ 	.word	0x000000ff
        /*0380*/ 	.word	0x00000020
        /*0384*/ 	.short	0x010a
        /*0386*/ 	.byte	0x11
	.zero		1


	//   ....[39]....
        /*0388*/ 	.word	0x00001e70
        /*038c*/ 	.word	0x000000ff
        /*0390*/ 	.word	0x00000020
        /*0394*/ 	.short	0x010a
        /*0396*/ 	.byte	0x08
	.zero		1


	//   ....[40]....
        /*0398*/ 	.word	0x00001fb0
        /*039c*/ 	.word	0x00000002
        /*03a0*/ 	.word	0x00000090
        /*03a4*/ 	.short	0x010a
        /*03a6*/ 	.byte	0xff
	.zero		1


	//   ....[41]....
        /*03a8*/ 	.word	0x00002070
        /*03ac*/ 	.word	0x00000002
        /*03b0*/ 	.word	0x00000000
        /*03b4*/ 	.short	0x0101
        /*03b6*/ 	.byte	0xff
	.zero		1


	//   ....[42]....
        /*03b8*/ 	.word	0x000025d0
        /*03bc*/ 	.word	0x000000ff
        /*03c0*/ 	.word	0x00000000
        /*03c4*/ 	.short	0x010a
        /*03c6*/ 	.byte	0x04
	.zero		1


	//   ....[43]....
        /*03c8*/ 	.word	0x00002660
        /*03cc*/ 	.word	0x000000ff
        /*03d0*/ 	.word	0x00000000
        /*03d4*/ 	.short	0x010a
        /*03d6*/ 	.byte	0x04
	.zero		1


	//   ....[44]....
        /*03d8*/ 	.word	0x000026f0
        /*03dc*/ 	.word	0x000000ff
        /*03e0*/ 	.word	0x00000000
        /*03e4*/ 	.short	0x010a
        /*03e6*/ 	.byte	0x04
	.zero		1


	//   ....[45]....
        /*03e8*/ 	.word	0x00002790
        /*03ec*/ 	.word	0x00000000
        /*03f0*/ 	.word	0x00000000
        /*03f4*/ 	.short	0x010a
        /*03f6*/ 	.byte	0xff
	.zero		1


	//   ....[46]....
        /*03f8*/ 	.word	0x000028c0
        /*03fc*/ 	.word	0x00000000
        /*0400*/ 	.word	0x000000d0
        /*0404*/ 	.short	0x010a
        /*0406*/ 	.byte	0xff
	.zero		1


	//   ....[47]....
        /*0408*/ 	.word	0x00002930
        /*040c*/ 	.word	0x00000004
        /*0410*/ 	.word	0x00000000
        /*0414*/ 	.short	0x0101
        /*0416*/ 	.byte	0xff
	.zero		1


	//   ....[48]....
        /*0418*/ 	.word	0x00002950
        /*041c*/ 	.word	0x000000ff
        /*0420*/ 	.word	0x000000a0
        /*0424*/ 	.short	0x010a
        /*0426*/ 	.byte	0x05
	.zero		1


	//   ....[49]....
        /*0428*/ 	.word	0x00002a70
        /*042c*/ 	.word	0x00000000
        /*0430*/ 	.word	0x00000090
        /*0434*/ 	.short	0x010a
        /*0436*/ 	.byte	0xff
	.zero		1


	//   ....[50]....
        /*0438*/ 	.word	0x00002b70
        /*043c*/ 	.word	0x00000000
        /*0440*/ 	.word	0x00000000
        /*0444*/ 	.short	0x0101
        /*0446*/ 	.byte	0xff
	.zero		1


	//   ....[51]....
        /*0448*/ 	.word	0x00002c00
        /*044c*/ 	.word	0x000000ff
        /*0450*/ 	.word	0x000000a0
        /*0454*/ 	.short	0x0106
        /*0456*/ 	.byte	0x05
	.zero		1


	//   ....[52]....
        /*0458*/ 	.word	0x00002c20
        /*045c*/ 	.word	0x000000ff
        /*0460*/ 	.word	0x000000a0
        /*0464*/ 	.short	0x010a
        /*0466*/ 	.byte	0x05
	.zero		1


	//   ....[53]....
        /*0468*/ 	.word	0x00002cb0
        /*046c*/ 	.word	0x000000ff
        /*0470*/ 	.word	0x000000a0
        /*0474*/ 	.short	0x0106
        /*0476*/ 	.byte	0x04
	.zero		1


	//   ....[54]....
        /*0478*/ 	.word	0x00002cf0
        /*047c*/ 	.word	0x00000000
        /*0480*/ 	.word	0x000000a0
        /*0484*/ 	.short	0x010a
        /*0486*/ 	.byte	0xff
	.zero		1


	//   ....[55]....
        /*0488*/ 	.word	0x00002f30
        /*048c*/ 	.word	0x000000ff
        /*0490*/ 	.word	0x00000008
        /*0494*/ 	.short	0x010a
        /*0496*/ 	.byte	0x06
	.zero		1


	//   ....[56]....
        /*0498*/ 	.word	0x00002f50
        /*049c*/ 	.word	0x000000ff
        /*04a0*/ 	.word	0x00000008
        /*04a4*/ 	.short	0x010a
        /*04a6*/ 	.byte	0x06
	.zero		1


	//   ....[57]....
        /*04a8*/ 	.word	0x000030e0
        /*04ac*/ 	.word	0x000000ff
        /*04b0*/ 	.word	0x00000008
        /*04b4*/ 	.short	0x010a
        /*04b6*/ 	.byte	0x06
	.zero		1


	//   ....[58]....
        /*04b8*/ 	.word	0x00003100
        /*04bc*/ 	.word	0x000000ff
        /*04c0*/ 	.word	0x00000008
        /*04c4*/ 	.short	0x010a
        /*04c6*/ 	.byte	0x06
	.zero		1


	//   ....[59]....
        /*04c8*/ 	.word	0x000031c0
        /*04cc*/ 	.word	0x000000ff
        /*04d0*/ 	.word	0x00000000
        /*04d4*/ 	.short	0x0101
        /*04d6*/ 	.byte	0x07
	.zero		1


	//   ....[60]....
        /*04d8*/ 	.word	0x000034c0
        /*04dc*/ 	.word	0x00000000
        /*04e0*/ 	.word	0x00000090
        /*04e4*/ 	.short	0x010a
        /*04e6*/ 	.byte	0xff
	.zero		1


	//   ....[61]....
        /*04e8*/ 	.word	0x00003580
        /*04ec*/ 	.word	0x00000000
        /*04f0*/ 	.word	0x00000000
        /*04f4*/ 	.short	0x0101
        /*04f6*/ 	.byte	0xff
	.zero		1


	//   ....[62]....
        /*04f8*/ 	.word	0x00003640
        /*04fc*/ 	.word	0x000000ff
        /*0500*/ 	.word	0x00000000
        /*0504*/ 	.short	0x010a
        /*0506*/ 	.byte	0x06
	.zero		1


	//   ....[63]....
        /*0508*/ 	.word	0x00003650
        /*050c*/ 	.word	0x000000ff
        /*0510*/ 	.word	0x000000c0
        /*0514*/ 	.short	0x010a
        /*0516*/ 	.byte	0x0a
	.zero		1


	//   ....[64]....
        /*0518*/ 	.word	0x00003700
        /*051c*/ 	.word	0x000000ff
        /*0520*/ 	.word	0x00000000
        /*0524*/ 	.short	0x010a
        /*0526*/ 	.byte	0x09
	.zero		1


	//   ....[65]....
        /*0528*/ 	.word	0x00003840
        /*052c*/ 	.word	0x000000ff
        /*0530*/ 	.word	0x00000000
        /*0534*/ 	.short	0x010a
        /*0536*/ 	.byte	0x06
	.zero		1


	//   ....[66]....
        /*0538*/ 	.word	0x00003a90
        /*053c*/ 	.word	0x000000ff
        /*0540*/ 	.word	0x00000000
        /*0544*/ 	.short	0x010a
        /*0546*/ 	.byte	0x05
	.zero		1


	//   ....[67]....
        /*0548*/ 	.word	0x00003b30
        /*054c*/ 	.word	0x00000000
        /*0550*/ 	.word	0x00000000
        /*0554*/ 	.short	0x010a
        /*0556*/ 	.byte	0xff
	.zero		1


	//   ....[68]....
        /*0558*/ 	.word	0x00003b70
        /*055c*/ 	.word	0x00000000
        /*0560*/ 	.word	0x00000000
        /*0564*/ 	.short	0x010a
        /*0566*/ 	.byte	0xff
	.zero		1


	//   ....[69]....
        /*0568*/ 	.word	0x00003be0
        /*056c*/ 	.word	0x000000ff
        /*0570*/ 	.word	0x00000000
        /*0574*/ 	.short	0x0101
        /*0576*/ 	.byte	0x05
	.zero		1


	//   ....[70]....
        /*0578*/ 	.word	0x00003c20
        /*057c*/ 	.word	0x000000ff
        /*0580*/ 	.word	0x000000f0
        /*0584*/ 	.short	0x010a
        /*0586*/ 	.byte	0x08
	.zero		1


	//   ....[71]....
        /*0588*/ 	.word	0x00003c70
        /*058c*/ 	.word	0x000000ff
        /*0590*/ 	.word	0x00000000
        /*0594*/ 	.short	0x0101
        /*0596*/ 	.byte	0x05
	.zero		1


	//   ....[72]....
        /*0598*/ 	.word	0x000040c0
        /*059c*/ 	.word	0x00000000
        /*05a0*/ 	.word	0x00000090
        /*05a4*/ 	.short	0x010a
        /*05a6*/ 	.byte	0xff
	.zero		1


	//   ....[73]....
        /*05a8*/ 	.word	0x00004180
        /*05ac*/ 	.word	0x00000000
        /*05b0*/ 	.word	0x00000000
        /*05b4*/ 	.short	0x0101
        /*05b6*/ 	.byte	0xff
	.zero		1


	//   ....[74]....
        /*05b8*/ 	.word	0x000044a0
        /*05bc*/ 	.word	0x000000ff
        /*05c0*/ 	.word	0x00000088
        /*05c4*/ 	.short	0x010a
        /*05c6*/ 	.byte	0x07
	.zero		1


	//   ....[75]....
        /*05c8*/ 	.word	0x00004690
        /*05cc*/ 	.word	0x000000ff
        /*05d0*/ 	.word	0x00000060
        /*05d4*/ 	.short	0x010a
        /*05d6*/ 	.byte	0x07
	.zero		1


	//   ....[76]....
        /*05d8*/ 	.word	0x00004800
        /*05dc*/ 	.word	0x000000ff
        /*05e0*/ 	.word	0x00000040
        /*05e4*/ 	.short	0x010b
        /*05e6*/ 	.byte	0x07
	.zero		1


	//   ....[77]....
        /*05e8*/ 	.word	0x00004810
        /*05ec*/ 	.word	0x000000ff
        /*05f0*/ 	.word	0x00000000
        /*05f4*/ 	.short	0x0101
        /*05f6*/ 	.byte	0x08
	.zero		1


	//   ....[78]....
        /*05f8*/ 	.word	0x00004830
        /*05fc*/ 	.word	0x000000ff
        /*0600*/ 	.word	0x00000068
        /*0604*/ 	.short	0x010a
        /*0606*/ 	.byte	0x07
	.zero		1


	//   ....[79]....
        /*0608*/ 	.word	0x00004990
        /*060c*/ 	.word	0x000000ff
        /*0610*/ 	.word	0x00000048
        /*0614*/ 	.short	0x010b
        /*0616*/ 	.byte	0x07
	.zero		1


	//   ....[80]....
        /*0618*/ 	.word	0x000049a0
        /*061c*/ 	.word	0x000000ff
        /*0620*/ 	.word	0x00000000
        /*0624*/ 	.short	0x0101
        /*0626*/ 	.byte	0x08
	.zero		1


	//   ....[81]....
        /*0628*/ 	.word	0x000049b0
        /*062c*/ 	.word	0x000000ff
        /*0630*/ 	.word	0x00000070
        /*0634*/ 	.short	0x010a
        /*0636*/ 	.byte	0x07
	.zero		1


	//   ....[82]....
        /*0638*/ 	.word	0x00004b50
        /*063c*/ 	.word	0x000000ff
        /*0640*/ 	.word	0x00000050
        /*0644*/ 	.short	0x010b
        /*0646*/ 	.byte	0x07
	.zero		1


	//   ....[83]....
        /*0648*/ 	.word	0x00004bc0
        /*064c*/ 	.word	0x000000ff
        /*0650*/ 	.word	0x00000000
        /*0654*/ 	.short	0x0101
        /*0656*/ 	.byte	0x08
	.zero		1


	//   ....[84]....
        /*0658*/ 	.word	0x00004bf0
        /*065c*/ 	.word	0x000000ff
        /*0660*/ 	.word	0x00000078
        /*0664*/ 	.short	0x010a
        /*0666*/ 	.byte	0x07
	.zero		1


	//   ....[85]....
        /*0668*/ 	.word	0x00004e00
        /*066c*/ 	.word	0x000000ff
        /*0670*/ 	.word	0x00000058
        /*0674*/ 	.short	0x010b
        /*0676*/ 	.byte	0x07
	.zero		1


	//   ....[86]....
        /*0678*/ 	.word	0x00004e20
        /*067c*/ 	.word	0x000000ff
        /*0680*/ 	.word	0x00000000
        /*0684*/ 	.short	0x0101
        /*0686*/ 	.byte	0x0d
	.zero		1


	//   ....[87]....
        /*0688*/ 	.word	0x00004e50
        /*068c*/ 	.word	0x000000ff
        /*0690*/ 	.word	0x00000060
        /*0694*/ 	.short	0x010a
        /*0696*/ 	.byte	0x07
	.zero		1


	//   ....[88]....
        /*0698*/ 	.word	0x00004e70
        /*069c*/ 	.word	0x000000ff
        /*06a0*/ 	.word	0x00000068
        /*06a4*/ 	.short	0x010a
        /*06a6*/ 	.byte	0x07
	.zero		1


	//   ....[89]....
        /*06a8*/ 	.word	0x00004e90
        /*06ac*/ 	.word	0x000000ff
        /*06b0*/ 	.word	0x00000070
        /*06b4*/ 	.short	0x010a
        /*06b6*/ 	.byte	0x07
	.zero		1


	//   ....[90]....
        /*06b8*/ 	.word	0x00004ed0
        /*06bc*/ 	.word	0x00000000
        /*06c0*/ 	.word	0x00000078
        /*06c4*/ 	.short	0x010a
        /*06c6*/ 	.byte	0xff
	.zero		1


	//   ....[91]....
        /*06c8*/ 	.word	0x00005230
        /*06cc*/ 	.word	0x00000000
        /*06d0*/ 	.word	0x00000090
        /*06d4*/ 	.short	0x010a
        /*06d6*/ 	.byte	0xff
	.zero		1


	//   ....[92]....
        /*06d8*/ 	.word	0x00005340
        /*06dc*/ 	.word	0x00000000
        /*06e0*/ 	.word	0x00000000
        /*06e4*/ 	.short	0x0101
        /*06e6*/ 	.byte	0xff
	.zero		1


	//   ....[93]....
        /*06e8*/ 	.word	0x00005df0
        /*06ec*/ 	.word	0x000000ff
        /*06f0*/ 	.word	0x00000040
        /*06f4*/ 	.short	0x010a
        /*06f6*/ 	.byte	0x30
	.zero		1


	//   ....[94]....
        /*06f8*/ 	.word	0x00005eb0
        /*06fc*/ 	.word	0x000000b3
        /*0700*/ 	.word	0x000000b0
        /*0704*/ 	.short	0x010a
        /*0706*/ 	.byte	0xff
	.zero		1


	//   ....[95]....
        /*0708*/ 	.word	0x00005fe0
        /*070c*/ 	.word	0x000000ff
        /*0710*/ 	.word	0x00000040
        /*0714*/ 	.short	0x010a
        /*0716*/ 	.byte	0x30
	.zero		1


	//   ....[96]....
        /*0718*/ 	.word	0x000061b0
        /*071c*/ 	.word	0x000000b3
        /*0720*/ 	.word	0x000000b0
        /*0724*/ 	.short	0x010a
        /*0726*/ 	.byte	0xff
	.zero		1


	//   ....[97]....
        /*0728*/ 	.word	0x00007430
        /*072c*/ 	.word	0x00000000
        /*0730*/ 	.word	0x00000000
        /*0734*/ 	.short	0x0101
        /*0736*/ 	.byte	0xff
	.zero		1


	//   ....[98]....
        /*0738*/ 	.word	0x00007440
        /*073c*/ 	.word	0x00000003
        /*0740*/ 	.word	0x00000040
        /*0744*/ 	.short	0x010a
        /*0746*/ 	.byte	0xff
	.zero		1


	//   ....[99]....
        /*0748*/ 	.word	0x00007520
        /*074c*/ 	.word	0x00000003
        /*0750*/ 	.word	0x00000040
        /*0754*/ 	.short	0x010a
        /*0756*/ 	.byte	0xff
	.zero		1


	//   ....[100]....
        /*0758*/ 	.word	0x00008850
        /*075c*/ 	.word	0x00000055
        /*0760*/ 	.word	0x00000000
        /*0764*/ 	.short	0x0101
        /*0766*/ 	.byte	0xff
	.zero		1


	//   ....[101]....
        /*0768*/ 	.word	0x00008870
        /*076c*/ 	.word	0x00000000
        /*0770*/ 	.word	0x00000040
        /*0774*/ 	.short	0x010a
        /*0776*/ 	.byte	0xff
	.zero		1


	//   ....[102]....
        /*0778*/ 	.word	0x00008940
        /*077c*/ 	.word	0x00000000
        /*0780*/ 	.word	0x00000040
        /*0784*/ 	.short	0x010a
        /*0786*/ 	.byte	0xff
	.zero		1


	//   ....[103]....
        /*0788*/ 	.word	0x00009c70
        /*078c*/ 	.word	0x00000054
        /*0790*/ 	.word	0x00000000
        /*0794*/ 	.short	0x0101
        /*0796*/ 	.byte	0xff
	.zero		1


	//   ....[104]....
        /*0798*/ 	.word	0x00009c90
        /*079c*/ 	.word	0x00000003
        /*07a0*/ 	.word	0x00000040
        /*07a4*/ 	.short	0x010a
        /*07a6*/ 	.byte	0xff
	.zero		1


	//   ....[105]....
        /*07a8*/ 	.word	0x00009d60
        /*07ac*/ 	.word	0x00000003
        /*07b0*/ 	.word	0x00000040
        /*07b4*/ 	.short	0x010a
        /*07b6*/ 	.byte	0xff
	.zero		1


	//   ....[106]....
        /*07b8*/ 	.word	0x0000a0b0
        /*07bc*/ 	.word	0x000000b3
        /*07c0*/ 	.word	0x00000000
        /*07c4*/ 	.short	0x0101
        /*07c6*/ 	.byte	0xff
	.zero		1


	//   ....[107]....
        /*07c8*/ 	.word	0x0000b0d0
        /*07cc*/ 	.word	0x00000000
        /*07d0*/ 	.word	0x00000000
        /*07d4*/ 	.short	0x0101
        /*07d6*/ 	.byte	0xff
	.zero		1


	//   ....[108]....
        /*07d8*/ 	.word	0x0000b340
        /*07dc*/ 	.word	0x000000ff
        /*07e0*/ 	.word	0x00000000
        /*07e4*/ 	.short	0x0101
        /*07e6*/ 	.byte	0x04
	.zero		1


	//   ....[109]....
        /*07e8*/ 	.word	0x0000b360
        /*07ec*/ 	.word	0x00000003
        /*07f0*/ 	.word	0x000000e0
        /*07f4*/ 	.short	0x010a
        /*07f6*/ 	.byte	0xff
	.zero		1


	//   ....[110]....
        /*07f8*/ 	.word	0x0000b3c0
        /*07fc*/ 	.word	0x00000002
        /*0800*/ 	.word	0x00000020
        /*0804*/ 	.short	0x010a
        /*0806*/ 	.byte	0xff
	.zero		1


	//   ....[111]....
        /*0808*/ 	.word	0x0000b420
        /*080c*/ 	.word	0x00000002
        /*0810*/ 	.word	0x00000020
        /*0814*/ 	.short	0x010a
        /*0816*/ 	.byte	0xff
	.zero		1


	//   ....[112]....
        /*0818*/ 	.word	0x0000b470
        /*081c*/ 	.word	0x00000002
        /*0820*/ 	.word	0x00000090
        /*0824*/ 	.short	0x010a
        /*0826*/ 	.byte	0xff
	.zero		1


	//   ....[113]....
        /*0828*/ 	.word	0x0000b4d0
        /*082c*/ 	.word	0x00000000
        /*0830*/ 	.word	0x00000000
        /*0834*/ 	.short	0x010a
        /*0836*/ 	.byte	0xff
	.zero		1


	//   ....[114]....
        /*0838*/ 	.word	0x0000b530
        /*083c*/ 	.word	0x00000000
        /*0840*/ 	.word	0x00000000
        /*0844*/ 	.short	0x010a
        /*0846*/ 	.byte	0xff
	.zero		1


	//   ....[115]....
        /*0848*/ 	.word	0x0000b590
        /*084c*/ 	.word	0x00000000
        /*0850*/ 	.word	0x00000000
        /*0854*/ 	.short	0x010a
        /*0856*/ 	.byte	0xff
	.zero		1


	//   ....[116]....
        /*0858*/ 	.word	0x0000b5e0
        /*085c*/ 	.word	0x00000000
        /*0860*/ 	.word	0x000000d0
        /*0864*/ 	.short	0x010a
        /*0866*/ 	.byte	0xff
	.zero		1


	//   ....[117]....
        /*0868*/ 	.word	0x0000b640
        /*086c*/ 	.word	0x00000000
        /*0870*/ 	.word	0x000000a0
        /*0874*/ 	.short	0x010a
        /*0876*/ 	.byte	0xff
	.zero		1


	//   ....[118]....
        /*0878*/ 	.word	0x0000b690
        /*087c*/ 	.word	0x00000000
        /*0880*/ 	.word	0x00000090
        /*0884*/ 	.short	0x010a
        /*0886*/ 	.byte	0xff
	.zero		1


	//   ....[119]....
        /*0888*/ 	.word	0x0000b6f0
        /*088c*/ 	.word	0x00000000
        /*0890*/ 	.word	0x000000a0
        /*0894*/ 	.short	0x010a
        /*0896*/ 	.byte	0xff
	.zero		1


	//   ....[120]....
        /*0898*/ 	.word	0x0000b750
        /*089c*/ 	.word	0x00000004
        /*08a0*/ 	.word	0x00000008
        /*08a4*/ 	.short	0x010a
        /*08a6*/ 	.byte	0xff
	.zero		1


	//   ....[121]....
        /*08a8*/ 	.word	0x0000b830
        /*08ac*/ 	.word	0x00000002
        /*08b0*/ 	.word	0x00000008
        /*08b4*/ 	.short	0x010a
        /*08b6*/ 	.byte	0xff
	.zero		1


	//   ....[122]....
        /*08b8*/ 	.word	0x0000b880
        /*08bc*/ 	.word	0x00000000
        /*08c0*/ 	.word	0x00000090
        /*08c4*/ 	.short	0x010a
        /*08c6*/ 	.byte	0xff
	.zero		1


	//   ....[123]....
        /*08c8*/ 	.word	0x0000b8e0
        /*08cc*/ 	.word	0x00000000
        /*08d0*/ 	.word	0x000000c0
        /*08d4*/ 	.short	0x010a
        /*08d6*/ 	.byte	0xff
	.zero		1


	//   ....[124]....
        /*08d8*/ 	.word	0x0000b940
        /*08dc*/ 	.word	0x00000000
        /*08e0*/ 	.word	0x00000000
        /*08e4*/ 	.short	0x010a
        /*08e6*/ 	.byte	0xff
	.zero		1


	//   ....[125]....
        /*08e8*/ 	.word	0x0000b9a0
        /*08ec*/ 	.word	0x00000000
        /*08f0*/ 	.word	0x00000000
        /*08f4*/ 	.short	0x010a
        /*08f6*/ 	.byte	0xff
	.zero		1


	//   ....[126]....
        /*08f8*/ 	.word	0x0000ba00
        /*08fc*/ 	.word	0x00000000
        /*0900*/ 	.word	0x000000f0
        /*0904*/ 	.short	0x010a
        /*0906*/ 	.byte	0xff
	.zero		1


	//   ....[127]....
        /*0908*/ 	.word	0x0000ba50
        /*090c*/ 	.word	0x00000000
        /*0910*/ 	.word	0x00000090
        /*0914*/ 	.short	0x010a
        /*0916*/ 	.byte	0xff
	.zero		1


	//   ....[128]....
        /*0918*/ 	.word	0x0000bab0
        /*091c*/ 	.word	0x00000000
        /*0920*/ 	.word	0x00000088
        /*0924*/ 	.short	0x010a
        /*0926*/ 	.byte	0xff
	.zero		1


	//   ....[129]....
        /*0928*/ 	.word	0x0000bb10
        /*092c*/ 	.word	0x00000003
        /*0930*/ 	.word	0x00000060
        /*0934*/ 	.short	0x010a
        /*0936*/ 	.byte	0xff
	.zero		1


	//   ....[130]....
        /*0938*/ 	.word	0x0000bb70
        /*093c*/ 	.word	0x00000003
        /*0940*/ 	.word	0x00000068
        /*0944*/ 	.short	0x010a
        /*0946*/ 	.byte	0xff
	.zero		1


	//   ....[131]....
        /*0948*/ 	.word	0x0000bbd0
        /*094c*/ 	.word	0x00000003
        /*0950*/ 	.word	0x00000070
        /*0954*/ 	.short	0x010a
        /*0956*/ 	.byte	0xff
	.zero		1


	//   ....[132]....
        /*0958*/ 	.word	0x0000bc30
        /*095c*/ 	.word	0x00000003
        /*0960*/ 	.word	0x00000078
        /*0964*/ 	.short	0x010a
        /*0966*/ 	.byte	0xff
	.zero		1


	//   ....[133]....
        /*0968*/ 	.word	0x0000bc90
        /*096c*/ 	.word	0x00000000
        /*0970*/ 	.word	0x00000060
        /*0974*/ 	.short	0x010a
        /*0976*/ 	.byte	0xff
	.zero		1


	//   ....[134]....
        /*0978*/ 	.word	0x0000bcf0
        /*097c*/ 	.word	0x00000000
        /*0980*/ 	.word	0x00000068
        /*0984*/ 	.short	0x010a
        /*0986*/ 	.byte	0xff
	.zero		1


	//   ....[135]....
        /*0988*/ 	.word	0x0000bd50
        /*098c*/ 	.word	0x00000000
        /*0990*/ 	.word	0x00000070
        /*0994*/ 	.short	0x010a
        /*0996*/ 	.byte	0xff
	.zero		1


	//   ....[136]....
        /*0998*/ 	.word	0x0000bda0
        /*099c*/ 	.word	0x00000000
        /*09a0*/ 	.word	0x00000090
        /*09a4*/ 	.short	0x010a
        /*09a6*/ 	.byte	0xff
	.zero		1


	//   ....[137]....
        /*09a8*/ 	.word	0x0000be00
        /*09ac*/ 	.word	0x00000003
        /*09b0*/ 	.word	0x00000040
        /*09b4*/ 	.short	0x010a
        /*09b6*/ 	.byte	0xff
	.zero		1


	//   ....[138]....
        /*09b8*/ 	.word	0x0000be50
        /*09bc*/ 	.word	0x000000b3
        /*09c0*/ 	.word	0x000000b0
        /*09c4*/ 	.short	0x010a
        /*09c6*/ 	.byte	0xff
	.zero		1


	//   ....[139]....
        /*09c8*/ 	.word	0x0000bea0
        /*09cc*/ 	.word	0x00000003
        /*09d0*/ 	.word	0x00000040
        /*09d4*/ 	.short	0x010a
        /*09d6*/ 	.byte	0xff
	.zero		1


	//   ....[140]....
        /*09d8*/ 	.word	0x0000bef0
        /*09dc*/ 	.word	0x00000000
        /*09e0*/ 	.word	0x00000040
        /*09e4*/ 	.short	0x010a
        /*09e6*/ 	.byte	0xff
	.zero		1


	//   ....[141]....
        /*09e8*/ 	.word	0x0000bf40
        /*09ec*/ 	.word	0x00000003
        /*09f0*/ 	.word	0x00000040
        /*09f4*/ 	.short	0x010a
        /*09f6*/ 	.byte	0xff
	.zero		1


	//----- nvinfo : EIATTR_NUM_MBARRIERS
	.align		4
.L_47:
        /*09f8*/ 	.byte	0x03, 0x38
        /*09fa*/ 	.short	0x001f


	//----- nvinfo : EIATTR_EXIT_INSTR_OFFSETS
	.align		4
        /*09fc*/ 	.byte	0x04, 0x1c
        /*09fe*/ 	.short	(.L_49 - .L_48)


	//   ....[0]....
.L_48:
        /*0a00*/ 	.word	0x000027c0


	//   ....[1]....
        /*0a04*/ 	.word	0x00002cc0


	//   ....[2]....
        /*0a08*/ 	.word	0x00002d20


	//   ....[3]....
        /*0a0c*/ 	.word	0x00003ea0


	//   ....[4]....
        /*0a10*/ 	.word	0x00004f00


	//   ....[5]....
        /*0a14*/ 	.word	0x00004f40


	//   ....[6]....
        /*0a18*/ 	.word	0x0000b230


	//   ....[7]....
        /*0a1c*/ 	.word	0x0000b2b0


	//   ....[8]....
        /*0a20*/ 	.word	0x0000b2e0


	//   ....[9]....
        /*0a24*/ 	.word	0x0000b350


	//----- nvinfo : EIATTR_MAX_THREADS
	.align		4
.L_49:
        /*0a28*/ 	.byte	0x04, 0x05
        /*0a2a*/ 	.short	(.L_51 - .L_50)
.L_50:
        /*0a2c*/ 	.word	0x00000100
        /*0a30*/ 	.word	0x00000001
        /*0a34*/ 	.word	0x00000001


	//----- nvinfo : EIATTR_CRS_STACK_SIZE
	.align		4
.L_51:
        /*0a38*/ 	.byte	0x04, 0x1e
        /*0a3a*/ 	.short	(.L_53 - .L_52)
.L_52:
        /*0a3c*/ 	.word	0x00000000


	//----- nvinfo : EIATTR_CBANK_PARAM_SIZE
	.align		4
.L_53:
        /*0a40*/ 	.byte	0x03, 0x19
        /*0a42*/ 	.short	0x0800


	//----- nvinfo : EIATTR_PARAM_CBANK
	.align		4
        /*0a44*/ 	.byte	0x04, 0x0a
        /*0a46*/ 	.short	(.L_55 - .L_54)
	.align		4
.L_54:
        /*0a48*/ 	.word	index@(.nv.constant0._ZN7cutlass13device_kernelINS_4gemm6kernel13GemmUniversalIN4cute5tupleIJiiiiEEENS1_10collective13CollectiveMmaINS1_35MainloopSm100TmaUmmaWarpSpecializedILi4ELi2ELi2ENS5_IJNS4_1CILi2EEENSA_ILi1EEESC_EEEEENS5_IJNSA_ILi256EEESF_NSA_ILi32EEEEEENS_6half_tENS5_IJlSC_lEEESI_SJ_NS4_8TiledMMAINS4_8MMA_AtomIJNS4_26SM100_MMA_F16BF16_2x1SM_SSISI_SI_fLi256ELi256ELNS4_4UMMA5MajorE0ELSO_0ELNSN_7ScaleInE0ELSP_0EEEEEENS4_6LayoutINS5_IJSC_SC_SC_EEENS5_IJNSA_ILi0EEESU_SU_EEEEENS5_IJNS4_10UnderscoreESX_SX_EEEEENS4_18SM100_TMA_2SM_LOADENS4_14ComposedLayoutINS4_7SwizzleILi2ELi4ELi3EEENS4_18smem_ptr_flag_bitsILi16EEENSS_INS5_IJNSA_ILi8EEESG_EEENS5_IJSG_SC_EEEEEEEvNS4_8identityES10_S1A_vS1B_EENS_8epilogue10collective18CollectiveEpilogueINS1D_23Sm100TmaWarpSpecializedILi4ELi2ELi64ELb1ELb0EEEJNS5_IJNSA_ILi128EEESF_SG_EEENS5_IJNSS_IS1I_SC_EENSS_INSA_ILi64EEESC_EEEEESI_SJ_SI_SJ_NS1D_6fusion15FusionCallbacksIS1H_NS1O_17LinearCombinationISI_fSI_fLNS_15FloatRoundStyleE2EEES1J_S1N_JEEENS4_5SM1004TMEM4LOAD26SM100_TMEM_LOAD_32dp32b64xENS4_13SM90_TMA_LOADENS11_INS12_ILi3ELi4ELi3EEES15_NSS_INS5_IJS16_S1L_EEENS5_IJS1L_SC_EEEEEEENS4_39AutoVectorizingCopyWithAssumedAlignmentILi128EEENS4_14SM90_TMA_STOREES23_S25_S25_EEEvvEEEEvNT_6ParamsE)
        /*0a4c*/ 	.short	0x0380
        /*0a4e*/ 	.short	0x0800


	//----- nvinfo : EIATTR_SW_WAR
	.align		4
.L_55:
        /*0a50*/ 	.byte	0x04, 0x36
        /*0a52*/ 	.short	(.L_57 - .L_56)
.L_56:
        /*0a54*/ 	.word	0x00000008
.L_57:


//--------------------- .nv.callgraph             --------------------------
	.section	.nv.callgraph,"",@"SHT_CUDA_CALLGRAPH"
	.align	4
	.sectionentsize	8
	.align		4
        /*0000*/ 	.word	0x00000000
	.align		4
        /*0004*/ 	.word	0xffffffff
	.align		4
        /*0008*/ 	.word	index@(_ZN7cutlass13device_kernelINS_4gemm6kernel13GemmUniversalIN4cute5tupleIJiiiiEEENS1_10collective13CollectiveMmaINS1_35MainloopSm100TmaUmmaWarpSpecializedILi4ELi2ELi2ENS5_IJNS4_1CILi2EEENSA_ILi1EEESC_EEEEENS5_IJNSA_ILi256EEESF_NSA_ILi32EEEEEENS_6half_tENS5_IJlSC_lEEESI_SJ_NS4_8TiledMMAINS4_8MMA_AtomIJNS4_26SM100_MMA_F16BF16_2x1SM_SSISI_SI_fLi256ELi256ELNS4_4UMMA5MajorE0ELSO_0ELNSN_7ScaleInE0ELSP_0EEEEEENS4_6LayoutINS5_IJSC_SC_SC_EEENS5_IJNSA_ILi0EEESU_SU_EEEEENS5_IJNS4_10UnderscoreESX_SX_EEEEENS4_18SM100_TMA_2SM_LOADENS4_14ComposedLayoutINS4_7SwizzleILi2ELi4ELi3EEENS4_18smem_ptr_flag_bitsILi16EEENSS_INS5_IJNSA_ILi8EEESG_EEENS5_IJSG_SC_EEEEEEEvNS4_8identityES10_S1A_vS1B_EENS_8epilogue10collective18CollectiveEpilogueINS1D_23Sm100TmaWarpSpecializedILi4ELi2ELi64ELb1ELb0EEEJNS5_IJNSA_ILi128EEESF_SG_EEENS5_IJNSS_IS1I_SC_EENSS_INSA_ILi64EEESC_EEEEESI_SJ_SI_SJ_NS1D_6fusion15FusionCallbacksIS1H_NS1O_17LinearCombinationISI_fSI_fLNS_15FloatRoundStyleE2EEES1J_S1N_JEEENS4_5SM1004TMEM4LOAD26SM100_TMEM_LOAD_32dp32b64xENS4_13SM90_TMA_LOADENS11_INS12_ILi3ELi4ELi3EEES15_NSS_INS5_IJS16_S1L_EEENS5_IJS1L_SC_EEEEEEENS4_39AutoVectorizingCopyWithAssumedAlignmentILi128EEENS4_14SM90_TMA_STOREES23_S25_S25_EEEvvEEEEvNT_6ParamsE)
	.align		4
        /*000c*/ 	.word	index@(__assertfail)
	.align		4
        /*0010*/ 	.word	0x00000000
	.align		4
        /*0014*/ 	.word	0xfffffffe
	.align		4
        /*0018*/ 	.word	0x00000000
	.align		4
        /*001c*/ 	.word	0xfffffffd
	.align		4
        /*0020*/ 	.word	0x00000000
	.align		4
        /*0024*/ 	.word	0xfffffffc


//--------------------- .nv.constant4             --------------------------
	.section	.nv.constant4,"a",@progbits
	.align	8
	.align		8
.nv.constant4:
        /*0000*/ 	.dword	__assertfail
	.align		8
        /*0008*/ 	.dword	__unnamed_1
	.align		8
        /*0010*/ 	.dword	__unnamed_2
	.align		8
        /*0018*/ 	.dword	_ZN39_INTERNAL_64137475_4_k_cu_e4e82327_66504cuda3std3__45__cpo5beginE
	.align		8
        /*0020*/ 	.dword	_ZN39_INTERNAL_64137475_4_k_cu_e4e82327_66504cuda3std3__45__cpo3endE
	.align		8
        /*0028*/ 	.dword	_ZN39_INTERNAL_64137475_4_k_cu_e4e82327_66504cuda3std3__45__cpo6cbeginE
	.align		8
        /*0030*/ 	.dword	_ZN39_INTERNAL_64137475_4_k_cu_e4e82327_66504cuda3std3__45__cpo4cendE
	.align		8
        /*0038*/ 	.dword	_ZN39_INTERNAL_64137475_4_k_cu_e4e82327_66504cuda3std3__441_GLOBAL__N__64137475_4_k_cu_e4e82327_66506ignoreE
	.align		8
        /*0040*/ 	.dword	_ZN39_INTERNAL_64137475_4_k_cu_e4e82327_66504cuda3std3__419piecewise_constructE
	.align		8
        /*0048*/ 	.dword	_ZN39_INTERNAL_64137475_4_k_cu_e4e82327_66504cuda3std3__48in_placeE
	.align		8
        /*0050*/ 	.dword	_ZN39_INTERNAL_64137475_4_k_cu_e4e82327_66504cuda3std6ranges3__45__cpo4swapE
	.align		8
        /*0058*/ 	.dword	_ZN39_INTERNAL_64137475_4_k_cu_e4e82327_66504cuda3std6ranges3__45__cpo9iter_moveE
	.align		8
        /*0060*/ 	.dword	_ZN39_INTERNAL_64137475_4_k_cu_e4e82327_66504cute7productE
	.align		8
        /*0068*/ 	.dword	_ZN39_INTERNAL_64137475_4_k_cu_e4e82327_66504cute1_E
	.align		8
        /*0070*/ 	.dword	$str$25
	.align		8
        /*0078*/ 	.dword	$str$26
	.align		8
        /*0080*/ 	.dword	$str$27
	.align		8
        /*0088*/ 	.dword	$str$28


//--------------------- .text._ZN7cutlass13device_kernelINS_4gemm6kernel13GemmUniversalIN4cute5tupleIJiiiiEEENS1_10collective13CollectiveMmaINS1_35MainloopSm100TmaUmmaWarpSpecializedILi4ELi2ELi2ENS5_IJNS4_1CILi2EEENSA_ILi1EEESC_EEEEENS5_IJNSA_ILi256EEESF_NSA_ILi32EEEEEENS_6half_tENS5_IJlSC_lEEESI_SJ_NS4_8TiledMMAINS4_8MMA_AtomIJNS4_26SM100_MMA_F16BF16_2x1SM_SSISI_SI_fLi256ELi256ELNS4_4UMMA5MajorE0ELSO_0ELNSN_7ScaleInE0ELSP_0EEEEEENS4_6LayoutINS5_IJSC_SC_SC_EEENS5_IJNSA_ILi0EEESU_SU_EEEEENS5_IJNS4_10UnderscoreESX_SX_EEEEENS4_18SM100_TMA_2SM_LOADENS4_14ComposedLayoutINS4_7SwizzleILi2ELi4ELi3EEENS4_18smem_ptr_flag_bitsILi16EEENSS_INS5_IJNSA_ILi8EEESG_EEENS5_IJSG_SC_EEEEEEEvNS4_8identityES10_S1A_vS1B_EENS_8epilogue10collective18CollectiveEpilogueINS1D_23Sm100TmaWarpSpecializedILi4ELi2ELi64ELb1ELb0EEEJNS5_IJNSA_ILi128EEESF_SG_EEENS5_IJNSS_IS1I_SC_EENSS_INSA_ILi64EEESC_EEEEESI_SJ_SI_SJ_NS1D_6fusion15FusionCallbacksIS1H_NS1O_17LinearCombinationISI_fSI_fLNS_15FloatRoundStyleE2EEES1J_S1N_JEEENS4_5SM1004TMEM4LOAD26SM100_TMEM_LOAD_32dp32b64xENS4_13SM90_TMA_LOADENS11_INS12_ILi3ELi4ELi3EEES15_NSS_INS5_IJS16_S1L_EEENS5_IJS1L_SC_EEEEEEENS4_39AutoVectorizingCopyWithAssumedAlignmentILi128EEENS4_14SM90_TMA_STOREES23_S25_S25_EEEvvEEEEvNT_6ParamsE --------------------------
	.section	.text._ZN7cutlass13device_kernelINS_4gemm6kernel13GemmUniversalIN4cute5tupleIJiiiiEEENS1_10collective13CollectiveMmaINS1_35MainloopSm100TmaUmmaWarpSpecializedILi4ELi2ELi2ENS5_IJNS4_1CILi2EEENSA_ILi1EEESC_EEEEENS5_IJNSA_ILi256EEESF_NSA_ILi32EEEEEENS_6half_tENS5_IJlSC_lEEESI_SJ_NS4_8TiledMMAINS4_8MMA_AtomIJNS4_26SM100_MMA_F16BF16_2x1SM_SSISI_SI_fLi256ELi256ELNS4_4UMMA5MajorE0ELSO_0ELNSN_7ScaleInE0ELSP_0EEEEEENS4_6LayoutINS5_IJSC_SC_SC_EEENS5_IJNSA_ILi0EEESU_SU_EEEEENS5_IJNS4_10UnderscoreESX_SX_EEEEENS4_18SM100_TMA_2SM_LOADENS4_14ComposedLayoutINS4_7SwizzleILi2ELi4ELi3EEENS4_18smem_ptr_flag_bitsILi16EEENSS_INS5_IJNSA_ILi8EEESG_EEENS5_IJSG_SC_EEEEEEEvNS4_8identityES10_S1A_vS1B_EENS_8epilogue10collective18CollectiveEpilogueINS1D_23Sm100TmaWarpSpecializedILi4ELi2ELi64ELb1ELb0EEEJNS5_IJNSA_ILi128EEESF_SG_EEENS5_IJNSS_IS1I_SC_EENSS_INSA_ILi64EEESC_EEEEESI_SJ_SI_SJ_NS1D_6fusion15FusionCallbacksIS1H_NS1O_17LinearCombinationISI_fSI_fLNS_15FloatRoundStyleE2EEES1J_S1N_JEEENS4_5SM1004TMEM4LOAD26SM100_TMEM_LOAD_32dp32b64xENS4_13SM90_TMA_LOADENS11_INS12_ILi3ELi4ELi3EEES15_NSS_INS5_IJS16_S1L_EEENS5_IJS1L_SC_EEEEEEENS4_39AutoVectorizingCopyWithAssumedAlignmentILi128EEENS4_14SM90_TMA_STOREES23_S25_S25_EEEvvEEEEvNT_6ParamsE,"ax",@progbits
	.align	128
.text._ZN7cutlass13device_kernelINS_4gemm6kernel13GemmUniversalIN4cute5tupleIJiiiiEEENS1_10collective13CollectiveMmaINS1_35MainloopSm100TmaUmmaWarpSpecializedILi4ELi2ELi2ENS5_IJNS4_1CILi2EEENSA_ILi1EEESC_EEEEENS5_IJNSA_ILi256EEESF_NSA_ILi32EEEEEENS_6half_tENS5_IJlSC_lEEESI_SJ_NS4_8TiledMMAINS4_8MMA_AtomIJNS4_26SM100_MMA_F16BF16_2x1SM_SSISI_SI_fLi256ELi256ELNS4_4UMMA5MajorE0ELSO_0ELNSN_7ScaleInE0ELSP_0EEEEEENS4_6LayoutINS5_IJSC_SC_SC_EEENS5_IJNSA_ILi0EEESU_SU_EEEEENS5_IJNS4_10UnderscoreESX_SX_EEEEENS4_18SM100_TMA_2SM_LOADENS4_14ComposedLayoutINS4_7SwizzleILi2ELi4ELi3EEENS4_18smem_ptr_flag_bitsILi16EEENSS_INS5_IJNSA_ILi8EEESG_EEENS5_IJSG_SC_EEEEEEEvNS4_8identityES10_S1A_vS1B_EENS_8epilogue10collective18CollectiveEpilogueINS1D_23Sm100TmaWarpSpecializedILi4ELi2ELi64ELb1ELb0EEEJNS5_IJNSA_ILi128EEESF_SG_EEENS5_IJNSS_IS1I_SC_EENSS_INSA_ILi64EEESC_EEEEESI_SJ_SI_SJ_NS1D_6fusion15FusionCallbacksIS1H_NS1O_17LinearCombinationISI_fSI_fLNS_15FloatRoundStyleE2EEES1J_S1N_JEEENS4_5SM1004TMEM4LOAD26SM100_TMEM_LOAD_32dp32b64xENS4_13SM90_TMA_LOADENS11_INS12_ILi3ELi4ELi3EEES15_NSS_INS5_IJS16_S1L_EEENS5_IJS1L_SC_EEEEEEENS4_39AutoVectorizingCopyWithAssumedAlignmentILi128EEENS4_14SM90_TMA_STOREES23_S25_S25_EEEvvEEEEvNT_6ParamsE:
        .type           _ZN7cutlass13device_kernelINS_4gemm6kernel13GemmUniversalIN4cute5tupleIJiiiiEEENS1_10collective13CollectiveMmaINS1_35MainloopSm100TmaUmmaWarpSpecializedILi4ELi2ELi2ENS5_IJNS4_1CILi2EEENSA_ILi1EEESC_EEEEENS5_IJNSA_ILi256EEESF_NSA_ILi32EEEEEENS_6half_tENS5_IJlSC_lEEESI_SJ_NS4_8TiledMMAINS4_8MMA_AtomIJNS4_26SM100_MMA_F16BF16_2x1SM_SSISI_SI_fLi256ELi256ELNS4_4UMMA5MajorE0ELSO_0ELNSN_7ScaleInE0ELSP_0EEEEEENS4_6LayoutINS5_IJSC_SC_SC_EEENS5_IJNSA_ILi0EEESU_SU_EEEEENS5_IJNS4_10UnderscoreESX_SX_EEEEENS4_18SM100_TMA_2SM_LOADENS4_14ComposedLayoutINS4_7SwizzleILi2ELi4ELi3EEENS4_18smem_ptr_flag_bitsILi16EEENSS_INS5_IJNSA_ILi8EEESG_EEENS5_IJSG_SC_EEEEEEEvNS4_8identityES10_S1A_vS1B_EENS_8epilogue10collective18CollectiveEpilogueINS1D_23Sm100TmaWarpSpecializedILi4ELi2ELi64ELb1ELb0EEEJNS5_IJNSA_ILi128EEESF_SG_EEENS5_IJNSS_IS1I_SC_EENSS_INSA_ILi64EEESC_EEEEESI_SJ_SI_SJ_NS1D_6fusion15FusionCallbacksIS1H_NS1O_17LinearCombinationISI_fSI_fLNS_15FloatRoundStyleE2EEES1J_S1N_JEEENS4_5SM1004TMEM4LOAD26SM100_TMEM_LOAD_32dp32b64xENS4_13SM90_TMA_LOADENS11_INS12_ILi3ELi4ELi3EEES15_NSS_INS5_IJS16_S1L_EEENS5_IJS1L_SC_EEEEEEENS4_39AutoVectorizingCopyWithAssumedAlignmentILi128EEENS4_14SM90_TMA_STOREES23_S25_S25_EEEvvEEEEvNT_6ParamsE,@function
        .size           _ZN7cutlass13device_kernelINS_4gemm6kernel13GemmUniversalIN4cute5tupleIJiiiiEEENS1_10collective13CollectiveMmaINS1_35MainloopSm100TmaUmmaWarpSpecializedILi4ELi2ELi2ENS5_IJNS4_1CILi2EEENSA_ILi1EEESC_EEEEENS5_IJNSA_ILi256EEESF_NSA_ILi32EEEEEENS_6half_tENS5_IJlSC_lEEESI_SJ_NS4_8TiledMMAINS4_8MMA_AtomIJNS4_26SM100_MMA_F16BF16_2x1SM_SSISI_SI_fLi256ELi256ELNS4_4UMMA5MajorE0ELSO_0ELNSN_7ScaleInE0ELSP_0EEEEEENS4_6LayoutINS5_IJSC_SC_SC_EEENS5_IJNSA_ILi0EEESU_SU_EEEEENS5_IJNS4_10UnderscoreESX_SX_EEEEENS4_18SM100_TMA_2SM_LOADENS4_14ComposedLayoutINS4_7SwizzleILi2ELi4ELi3EEENS4_18smem_ptr_flag_bitsILi16EEENSS_INS5_IJNSA_ILi8EEESG_EEENS5_IJSG_SC_EEEEEEEvNS4_8identityES10_S1A_vS1B_EENS_8epilogue10collective18CollectiveEpilogueINS1D_23Sm100TmaWarpSpecializedILi4ELi2ELi64ELb1ELb0EEEJNS5_IJNSA_ILi128EEESF_SG_EEENS5_IJNSS_IS1I_SC_EENSS_INSA_ILi64EEESC_EEEEESI_SJ_SI_SJ_NS1D_6fusion15FusionCallbacksIS1H_NS1O_17LinearCombinationISI_fSI_fLNS_15FloatRoundStyleE2EEES1J_S1N_JEEENS4_5SM1004TMEM4LOAD26SM100_TMEM_LOAD_32dp32b64xENS4_13SM90_TMA_LOADENS11_INS12_ILi3ELi4ELi3EEES15_NSS_INS5_IJS16_S1L_EEENS5_IJS1L_SC_EEEEEEENS4_39AutoVectorizingCopyWithAssumedAlignmentILi128EEENS4_14SM90_TMA_STOREES23_S25_S25_EEEvvEEEEvNT_6ParamsE,(.L_x_191 - _ZN7cutlass13device_kernelINS_4gemm6kernel13GemmUniversalIN4cute5tupleIJiiiiEEENS1_10collective13CollectiveMmaINS1_35MainloopSm100TmaUmmaWarpSpecializedILi4ELi2ELi2ENS5_IJNS4_1CILi2EEENSA_ILi1EEESC_EEEEENS5_IJNSA_ILi256EEESF_NSA_ILi32EEEEEENS_6half_tENS5_IJlSC_lEEESI_SJ_NS4_8TiledMMAINS4_8MMA_AtomIJNS4_26SM100_MMA_F16BF16_2x1SM_SSISI_SI_fLi256ELi256ELNS4_4UMMA5MajorE0ELSO_0ELNSN_7ScaleInE0ELSP_0EEEEEENS4_6LayoutINS5_IJSC_SC_SC_EEENS5_IJNSA_ILi0EEESU_SU_EEEEENS5_IJNS4_10UnderscoreESX_SX_EEEEENS4_18SM100_TMA_2SM_LOADENS4_14ComposedLayoutINS4_7SwizzleILi2ELi4ELi3EEENS4_18smem_ptr_flag_bitsILi16EEENSS_INS5_IJNSA_ILi8EEESG_EEENS5_IJSG_SC_EEEEEEEvNS4_8identityES10_S1A_vS1B_EENS_8epilogue10collective18CollectiveEpilogueINS1D_23Sm100TmaWarpSpecializedILi4ELi2ELi64ELb1ELb0EEEJNS5_IJNSA_ILi128EEESF_SG_EEENS5_IJNSS_IS1I_SC_EENSS_INSA_ILi64EEESC_EEEEESI_SJ_SI_SJ_NS1D_6fusion15FusionCallbacksIS1H_NS1O_17LinearCombinationISI_fSI_fLNS_15FloatRoundStyleE2EEES1J_S1N_JEEENS4_5SM1004TMEM4LOAD26SM100_TMEM_LOAD_32dp32b64xENS4_13SM90_TMA_LOADENS11_INS12_ILi3ELi4ELi3EEES15_NSS_INS5_IJS16_S1L_EEENS5_IJS1L_SC_EEEEEEENS4_39AutoVectorizingCopyWithAssumedAlignmentILi128EEENS4_14SM90_TMA_STOREES23_S25_S25_EEEvvEEEEvNT_6ParamsE)
        .other          _ZN7cutlass13device_kernelINS_4gemm6kernel13GemmUniversalIN4cute5tupleIJiiiiEEENS1_10collective13CollectiveMmaINS1_35MainloopSm100TmaUmmaWarpSpecializedILi4ELi2ELi2ENS5_IJNS4_1CILi2EEENSA_ILi1EEESC_EEEEENS5_IJNSA_ILi256EEESF_NSA_ILi32EEEEEENS_6half_tENS5_IJlSC_lEEESI_SJ_NS4_8TiledMMAINS4_8MMA_AtomIJNS4_26SM100_MMA_F16BF16_2x1SM_SSISI_SI_fLi256ELi256ELNS4_4UMMA5MajorE0ELSO_0ELNSN_7ScaleInE0ELSP_0EEEEEENS4_6LayoutINS5_IJSC_SC_SC_EEENS5_IJNSA_ILi0EEESU_SU_EEEEENS5_IJNS4_10UnderscoreESX_SX_EEEEENS4_18SM100_TMA_2SM_LOADENS4_14ComposedLayoutINS4_7SwizzleILi2ELi4ELi3EEENS4_18smem_ptr_flag_bitsILi16EEENSS_INS5_IJNSA_ILi8EEESG_EEENS5_IJSG_SC_EEEEEEEvNS4_8identityES10_S1A_vS1B_EENS_8epilogue10collective18CollectiveEpilogueINS1D_23Sm100TmaWarpSpecializedILi4ELi2ELi64ELb1ELb0EEEJNS5_IJNSA_ILi128EEESF_SG_EEENS5_IJNSS_IS1I_SC_EENSS_INSA_ILi64EEESC_EEEEESI_SJ_SI_SJ_NS1D_6fusion15FusionCallbacksIS1H_NS1O_17LinearCombinationISI_fSI_fLNS_15FloatRoundStyleE2EEES1J_S1N_JEEENS4_5SM1004TMEM4LOAD26SM100_TMEM_LOAD_32dp32b64xENS4_13SM90_TMA_LOADENS11_INS12_ILi3ELi4ELi3EEES15_NSS_INS5_IJS16_S1L_EEENS5_IJS1L_SC_EEEEEEENS4_39AutoVectorizingCopyWithAssumedAlignmentILi128EEENS4_14SM90_TMA_STOREES23_S25_S25_EEEvvEEEEvNT_6ParamsE,@"STO_CUDA_ENTRY STV_DEFAULT"
_ZN7cutlass13device_kernelINS_4gemm6kernel13GemmUniversalIN4cute5tupleIJiiiiEEENS1_10collective13CollectiveMmaINS1_35MainloopSm100TmaUmmaWarpSpecializedILi4ELi2ELi2ENS5_IJNS4_1CILi2EEENSA_ILi1EEESC_EEEEENS5_IJNSA_ILi256EEESF_NSA_ILi32EEEEEENS_6half_tENS5_IJlSC_lEEESI_SJ_NS4_8TiledMMAINS4_8MMA_AtomIJNS4_26SM100_MMA_F16BF16_2x1SM_SSISI_SI_fLi256ELi256ELNS4_4UMMA5MajorE0ELSO_0ELNSN_7ScaleInE0ELSP_0EEEEEENS4_6LayoutINS5_IJSC_SC_SC_EEENS5_IJNSA_ILi0EEESU_SU_EEEEENS5_IJNS4_10UnderscoreESX_SX_EEEEENS4_18SM100_TMA_2SM_LOADENS4_14ComposedLayoutINS4_7SwizzleILi2ELi4ELi3EEENS4_18smem_ptr_flag_bitsILi16EEENSS_INS5_IJNSA_ILi8EEESG_EEENS5_IJSG_SC_EEEEEEEvNS4_8identityES10_S1A_vS1B_EENS_8epilogue10collective18CollectiveEpilogueINS1D_23Sm100TmaWarpSpecializedILi4ELi2ELi64ELb1ELb0EEEJNS5_IJNSA_ILi128EEESF_SG_EEENS5_IJNSS_IS1I_SC_EENSS_INSA_ILi64EEESC_EEEEESI_SJ_SI_SJ_NS1D_6fusion15FusionCallbacksIS1H_NS1O_17LinearCombinationISI_fSI_fLNS_15FloatRoundStyleE2EEES1J_S1N_JEEENS4_5SM1004TMEM4LOAD26SM100_TMEM_LOAD_32dp32b64xENS4_13SM90_TMA_LOADENS11_INS12_ILi3ELi4ELi3EEES15_NSS_INS5_IJS16_S1L_EEENS5_IJS1L_SC_EEEEEEENS4_39AutoVectorizingCopyWithAssumedAlignmentILi128EEENS4_14SM90_TMA_STOREES23_S25_S25_EEEvvEEEEvNT_6ParamsE:
[----:B------:R-:W1:Y:S01]  /*0000*/  LDC R1, c[0x0][0x37c] ;  /* 0x0000df00ff017b82 */ /* 0x000e620000000800 */
[----:B------:R-:W2:Y:S01]  /*0010*/  S2R R170, SR_TID.X ;  /* 0x0000000000aa7919 */ /* 0x000ea20000002100 */
[----:B------:R-:W3:Y:S06]  /*0020*/  LDCU.64 UR6, c[0x0][0x890] ;  /* 0x00011200ff0677ac */ /* 0x000eec0008000a00 */
[----:B------:R-:W4:Y:S01]  /*0030*/  S2UR UR37, SR_CgaCtaId ;  /* 0x00000000002579c3 */ /* 0x000f220000008800 */
[----:B------:R-:W-:Y:S02]  /*0040*/  PRMT R155, RZ, 0x7610, R155 ;  /* 0x00007610ff9b7816 */ /* 0x000fe4000000009b */
[----:B------:R-:W-:Y:S01]  /*0050*/  ELECT P1, URZ, PT ;  /* 0x0000000000ff782f */ /* 0x000fe20003820000 */
[----:B------:R-:W1:Y:S01]  /*0060*/  LDCU.64 UR46, c[0x0][0x358] ;  /* 0x00006b00ff2e77ac */ /* 0x000e620008000a00 */
[----:B---3--:R-:W-:-:S04]  /*0070*/  UISETP.NE.U32.AND UP0, UPT, UR6, URZ, UPT ;  /* 0x000000ff0600728c */ /* 0x008fc8000bf05070 */
[----:B------:R-:W-:Y:S02]  /*0080*/  UISETP.NE.AND.EX UP0, UPT, UR7, URZ, UPT, UP0 ;  /* 0x000000ff0700728c */ /* 0x000fe4000bf05300 */
[----:B----4-:R-:W-:Y:S02]  /*0090*/  ULOP3.LUT UR5, UR37, 0x1, URZ, 0xc0, !UPT ;  /* 0x0000000125057892 */ /* 0x010fe4000f8ec0ff */
[----:B------:R-:W-:Y:S01]  /*00a0*/  ULOP3.LUT UR4, UR37, 0x1, URZ, 0x3c, !UPT ;  /* 0x0000000125047892 */ /* 0x000fe2000f8e3cff */
[----:B--2---:R-:W-:-:S05]  /*00b0*/  SHF.R.U32.HI R162, RZ, 0x5, R170 ;  /* 0x00000005ffa27819 */ /* 0x004fca00000116aa */
[----:B------:R-:W2:Y:S02]  /*00c0*/  SHFL.IDX PT, R0, R162, RZ, 0x1f ;  /* 0x00001fffa2007589 */ /* 0x000ea400000e0000 */
[----:B--2---:R-:W-:Y:S01]  /*00d0*/  R2UR UR10, R0 ;  /* 0x00000000000a72ca */ /* 0x004fe200000e0000 */
[----:B-1----:R-:W-:-:S14]  /*00e0*/  BRA.U UP0, `(.L_x_0) ;  /* 0x00000001002c7547 */ /* 0x002fdc000b800000 */
[----:B------:R-:W1:Y:S02]  /*00f0*/  LDCU.64 UR8, c[0x0][0x888] ;  /* 0x00011100ff0877ac */ /* 0x000e640008000a00 */
[----:B-1----:R-:W-:-:S04]  /*0100*/  UISETP.NE.U32.AND UP0, UPT, UR8, URZ, UPT ;  /* 0x000000ff0800728c */ /* 0x002fc8000bf05070 */
[----:B------:R-:W-:-:S09]  /*0110*/  UISETP.NE.AND.EX UP0, UPT, UR9, URZ, UPT, UP0 ;  /* 0x000000ff0900728c */ /* 0x000fd2000bf05300 */
[----:B------:R-:W-:Y:S05]  /*0120*/  BRA.U !UP0, `(.L_x_1) ;  /* 0x0000000108107547 */ /* 0x000fea000b800000 */
[----:B------:R-:W1:Y:S02]  /*0130*/  LDC.64 R2, c[0x0][0x888] ;  /* 0x00022200ff027b82 */ /* 0x000e640000000a00 */
[----:B-1----:R1:W5:Y:S01]  /*0140*/  LDG.E R81, desc[UR46][R2.64] ;  /* 0x0000002e02517981 */ /* 0x002362000c1e1900 */
[----:B------:R-:W-:Y:S01]  /*0150*/  HFMA2 R155, -RZ, RZ, 0, 5.9604644775390625e-08 ;  /* 0x00000001ff9b7431 */ /* 0x000fe200000001ff */
[----:B------:R-:W-:Y:S05]  /*0160*/  BRA `(.L_x_0) ;  /* 0x00000000000c7947 */ /* 0x000fea0003800000 */
.L_x_1:
[----:B------:R-:W1:Y:S01]  /*0170*/  LDCU UR8, c[0x0][0x880] ;  /* 0x00011000ff0877ac */ /* 0x000e620008000800 */
[----:B------:R-:W-:Y:S01]  /*0180*/  HFMA2 R155, -RZ, RZ, 0, 5.9604644775390625e-08 ;  /* 0x00000001ff9b7431 */ /* 0x000fe200000001ff */
[----:B-1----:R-:W-:-:S07]  /*0190*/  MOV R81, UR8 ;  /* 0x0000000800517c02 */ /* 0x002fce0008000f00 */
.L_x_0:
[----:B------:R-:W2:Y:S02]  /*01a0*/  LDCU.64 UR8, c[0x0][0x8b0] ;  /* 0x00011600ff0877ac */ /* 0x000ea40008000a00 */
[----:B--2---:R-:W-:-:S04]  /*01b0*/  UISETP.NE.U32.AND UP0, UPT, UR8, URZ, UPT ;  /* 0x000000ff0800728c */ /* 0x004fc8000bf05070 */
[----:B------:R-:W-:-:S09]  /*01c0*/  UISETP.NE.AND.EX UP0, UPT, UR9, URZ, UPT, UP0 ;  /* 0x000000ff0900728c */ /* 0x000fd2000bf05300 */
[----:B------:R-:W-:Y:S05]  /*01d0*/  BRA.U UP0, `(.L_x_2) ;  /* 0x0000000100247547 */ /* 0x000fea000b800000 */
[----:B------:R-:W2:Y:S02]  /*01e0*/  LDCU.64 UR8, c[0x0][0x8a8] ;  /* 0x00011500ff0877ac */ /* 0x000ea40008000a00 */
[----:B--2---:R-:W-:-:S04]  /*01f0*/  UISETP.NE.U32.AND UP0, UPT, UR8, URZ, UPT ;  /* 0x000000ff0800728c */ /* 0x004fc8000bf05070 */
[----:B------:R-:W-:-:S09]  /*0200*/  UISETP.NE.AND.EX UP0, UPT, UR9, URZ, UPT, UP0 ;  /* 0x000000ff0900728c */ /* 0x000fd2000bf05300 */
[----:B------:R-:W-:Y:S05]  /*0210*/  BRA.U !UP0, `(.L_x_3) ;  /* 0x00000001080c7547 */ /* 0x000fea000b800000 */
[----:B------:R-:W2:Y:S02]  /*0220*/  LDC.64 R78, c[0x0][0x8a8] ;  /* 0x00022a00ff4e7b82 */ /* 0x000ea40000000a00 */
[----:B--2---:R2:W5:Y:S01]  /*0230*/  LDG.E R78, desc[UR46][R78.64] ;  /* 0x0000002e4e4e7981 */ /* 0x004562000c1e1900 */
[----:B------:R-:W-:Y:S05]  /*0240*/  BRA `(.L_x_2) ;  /* 0x0000000000087947 */ /* 0x000fea0003800000 */
.L_x_3:
[----:B------:R-:W2:Y:S02]  /*0250*/  LDCU UR8, c[0x0][0x8a0] ;  /* 0x00011400ff0877ac */ /* 0x000ea40008000800 */
[----:B--2---:R-:W-:Y:S02]  /*0260*/  MOV R78, UR8 ;  /* 0x00000008004e7c02 */ /* 0x004fe40008000f00 */
.L_x_2:
[----:B------:R-:W-:Y:S01]  /*0270*/  IMAD.U32 R0, RZ, RZ, UR10 ;  /* 0x0000000aff007e24 */ /* 0x000fe2000f8e00ff */
[----:B------:R-:W-:Y:S04]  /*0280*/  BSSY.RECONVERGENT B0, `(.L_x_4) ;  /* 0x000000c000007945 */ /* 0x000fe80003800200 */
[C---:B------:R-:W-:Y:S02]  /*0290*/  ISETP.NE.OR P2, PT, R0.reuse, 0x1, !P1 ;  /* 0x000000010000780c */ /* 0x040fe40004f45670 */
[----:B------:R-:W-:-:S11]  /*02a0*/  ISETP.NE.OR P0, PT, R0, 0x3, !P1 ;  /* 0x000000030000780c */ /* 0x000fd60004f05670 */
[----:B------:R-:W-:Y:S05]  /*02b0*/  @P2 BRA `(.L_x_5) ;  /* 0x0000000000202947 */ /* 0x000fea0003800000 */
[----:B------:R-:W3:Y:S02]  /*02c0*/  LDCU.64 UR8, c[0x0][0x348] ;  /* 0x00006900ff0877ac */ /* 0x000ee40008000a00 */
[----:B---3--:R-:W-:Y:S02]  /*02d0*/  UIADD3 UR12, UP1, UPT, UR8, 0x80, URZ ;  /* 0x00000080080c7890 */ /* 0x008fe4000ff3e0ff */
[----:B------:R-:W-:Y:S02]  /*02e0*/  UIADD3 UR8, UP0, UPT, UR8, 0x180, URZ ;  /* 0x0000018008087890 */ /* 0x000fe4000ff1e0ff */
[----:B------:R-:W-:Y:S02]  /*02f0*/  UIADD3.X UR13, UPT, UPT, URZ, UR9, URZ, UP1, !UPT ;  /* 0x00000009ff0d7290 */ /* 0x000fe40008ffe4ff */
[----:B------:R-:W-:-:S07]  /*0300*/  UIADD3.X UR9, UPT, UPT, URZ, UR9, URZ, UP0, !UPT ;  /* 0x00000009ff097290 */ /* 0x000fce00087fe4ff */
[----:B------:R3:W-:Y:S02]  /*0310*/  UTMACCTL.PF [UR12] ;  /* 0x000000000c0079b9 */ /* 0x0007e40008040000 */
[----:B------:R3:W-:Y:S02]  /*0320*/  UTMACCTL.PF [UR8] ;  /* 0x00000000080079b9 */ /* 0x0007e40008040000 */
[----:B---3--:R-:W-:Y:S01]  /*0330*/  NOP ;  /* 0x0000000000007918 */ /* 0x008fe20000000000 */
.L_x_5:
[----:B------:R-:W-:Y:S05]  /*0340*/  BSYNC.RECONVERGENT B0 ;  /* 0x0000000000007941 */ /* 0x000fea0003800200 */
.L_x_4:
[----:B------:R-:W-:Y:S04]  /*0350*/  BSSY.RECONVERGENT B0, `(.L_x_6) ;  /* 0x000000a000007945 */ /* 0x000fe80003800200 */
        /* <DEDUP_REMOVED lines=9> */
.L_x_7:
[----:B------:R-:W-:Y:S05]  /*03f0*/  BSYNC.RECONVERGENT B0 ;  /* 0x0000000000007941 */ /* 0x000fea0003800200 */
.L_x_6:
[----:B------:R-:W3:Y:S01]  /*0400*/  LDCU.64 UR8, c[0x0][0x888] ;  /* 0x00011100ff0877ac */ /* 0x000ee20008000a00 */
[----:B------:R-:W-:Y:S02]  /*0410*/  UISETP.EQ.U32.AND UP1, UPT, UR6, URZ, UPT ;  /* 0x000000ff0600728c */ /* 0x000fe4000bf22070 */
[----:B------:R-:W-:Y:S02]  /*0420*/  UPLOP3.LUT UP5, UPT, UPT, UPT, UPT, 0x80, 0x8 ;  /* 0x000000000008789c */ /* 0x000fe40003faf070 */
[----:B---3--:R-:W-:-:S04]  /*0430*/  UISETP.NE.U32.AND UP0, UPT, UR8, URZ, UPT ;  /* 0x000000ff0800728c */ /* 0x008fc8000bf05070 */
[----:B------:R-:W-:-:S04]  /*0440*/  UISETP.NE.AND.EX UP0, UPT, UR9, URZ, UPT, UP0 ;  /* 0x000000ff0900728c */ /* 0x000fc8000bf05300 */
[----:B------:R-:W-:-:S04]  /*0450*/  UISETP.EQ.OR.EX UP2, UPT, UR7, URZ, !UP0, UP1 ;  /* 0x000000ff0700728c */ /* 0x000fc8000c742710 */
[----:B------:R-:W-:-:S05]  /*0460*/  UP2UR UR50, UPR, URZ, 0x4 ;  /* 0x00000004ff327883 */ /* 0x000fca0008000000 */
[----:B------:R-:W-:Y:S07]  /*0470*/  BRA.U !UP2, `(.L_x_8) ;  /* 0x000000010a207547 */ /* 0x000fee000b800000 */
[----:B------:R-:W-:Y:S01]  /*0480*/  UISETP.NE.U32.AND UP2, UPT, UR6, URZ, UPT ;  /* 0x000000ff0600728c */ /* 0x000fe2000bf45070 */
[----:B-----5:R-:W-:Y:S01]  /*0490*/  FSETP.NEU.AND P0, PT, R81, RZ, PT ;  /* 0x000000ff5100720b */ /* 0x020fe20003f0d000 */
[----:B------:R-:W-:Y:S02]  /*04a0*/  USEL UR6, URZ, 0xffffffff, UP0 ;  /* 0xffffffffff067887 */ /* 0x000fe40008000000 */
[----:B------:R-:W-:-:S10]  /*04b0*/  UISETP.NE.AND.EX UP2, UPT, UR7, URZ, UPT, UP2 ;  /* 0x000000ff0700728c */ /* 0x000fd4000bf45320 */
[----:B------:R-:W-:Y:S01]  /*04c0*/  VOTEU.ANY UP1, P0 ;  /* 0x0000000000ff7886 */ /* 0x000fe20000020100 */
[----:B------:R-:W-:-:S04]  /*04d0*/  @!UP2 USEL UR6, URZ, 0xffffffff, UP1 ;  /* 0xffffffffff06a887 */ /* 0x000fc80008800000 */
[----:B------:R-:W-:-:S04]  /*04e0*/  ULOP3.LUT UR6, UR6, 0x1, URZ, 0xc0, !UPT ;  /* 0x0000000106067892 */ /* 0x000fc8000f8ec0ff */
[----:B------:R-:W-:-:S11]  /*04f0*/  UISETP.NE.U32.AND UP5, UPT, UR6, 0x1, UPT ;  /* 0x000000010600788c */ /* 0x000fd6000bfa5070 */
.L_x_8:
[----:B------:R-:W3:Y:S01]  /*0500*/  SHFL.IDX PT, R0, R162, RZ, 0x1f ;  /* 0x00001fffa2007589 */ /* 0x000ee200000e0000 */
[----:B------:R-:W-:-:S04]  /*0510*/  UISETP.NE.AND UP1, UPT, UR10, 0x2, UPT ;  /* 0x000000020a00788c */ /* 0x000fc8000bf25270 */
[----:B------:R-:W-:Y:S02]  /*0520*/  UISETP.EQ.AND UP2, UPT, UR5, URZ, !UP1 ;  /* 0x000000ff0500728c */ /* 0x000fe4000cf42270 */
[----:B------:R-:W-:-:S04]  /*0530*/  USEL UR6, URZ, 0x1, UP1 ;  /* 0x00000001ff067887 */ /* 0x000fc80008800000 */
[----:B------:R-:W-:Y:S02]  /*0540*/  PLOP3.LUT P5, PT, P1, PT, UP2, 0x80, 0x8 ;  /* 0x000000000008781c */ /* 0x000fe40000faf028 */
[----:B---3--:R-:W-:-:S13]  /*0550*/  ISETP.NE.AND P0, PT, R0, RZ, PT ;  /* 0x000000ff0000720c */ /* 0x008fda0003f05270 */
[----:B------:R-:W-:Y:S05]  /*0560*/  @P0 BRA `(.L_x_9) ;  /* 0x0000000000440947 */ /* 0x000fea0003800000 */
[----:B------:R-:W-:Y:S01]  /*0570*/  UMOV UR8, 0x400 ;  /* 0x0000040000087882 */ /* 0x000fe20000000000 */
[----:B------:R-:W-:Y:S01]  /*0580*/  UMOV UR7, 0x1 ;  /* 0x0000000100077882 */ /* 0x000fe20000000000 */
[----:B------:R-:W-:Y:S02]  /*0590*/  ULEA UR8, UR37, UR8, 0x18 ;  /* 0x0000000825087291 */ /* 0x000fe4000f8ec0ff */
[----:B------:R-:W-:-:S04]  /*05a0*/  UIADD3 UR12, UPT, UPT, -UR7, 0x100000, URZ ;  /* 0x00100000070c7890 */ /* 0x000fc8000fffe1ff */
[----:B------:R-:W-:Y:S02]  /*05b0*/  USHF.L.U32 UR13, UR12, 0xb, URZ ;  /* 0x0000000b0c0d7899 */ /* 0x000fe400080006ff */
[----:B------:R-:W-:Y:S01]  /*05c0*/  USHF.L.U32 UR12, UR12, 0x1, URZ ;  /* 0x000000010c0c7899 */ /* 0x000fe200080006ff */
[----:B------:R-:W-:Y:S01]  /*05d0*/  ELECT P0, URZ, PT ;  /* 0x0000000000ff782f */ /* 0x000fe20003800000 */
[----:B------:R-:W3:Y:S10]  /*05e0*/  FENCE.VIEW.ASYNC.S ;  /* 0x00000000000073c6 */ /* 0x000ef40000000000 */
[----:B---3--:R3:W4:Y:S01]  /*05f0*/  SYNCS.EXCH.64 URZ, [UR8], UR12 ;  /* 0x0000000c08ff75b2 */ /* 0x0087220008000100 */
[----:B------:R3:W1:Y:S01]  /*0600*/  SYNCS.EXCH.64 URZ, [UR8+0x20], UR12 ;  /* 0x0000200c08ff75b2 */ /* 0x0006620008000100 */
[----:B------:R3:W1:Y:S01]  /*0610*/  SYNCS.EXCH.64 URZ, [UR8+0x8], UR12 ;  /* 0x0000080c08ff75b2 */ /* 0x0006620008000100 */
[----:B------:R3:W1:Y:S01]  /*0620*/  SYNCS.EXCH.64 URZ, [UR8+0x28], UR12 ;  /* 0x0000280c08ff75b2 */ /* 0x0006620008000100 */
[----:B------:R3:W1:Y:S01]  /*0630*/  SYNCS.EXCH.64 URZ, [UR8+0x10], UR12 ;  /* 0x0000100c08ff75b2 */ /* 0x0006620008000100 */
[----:B------:R3:W1:Y:S01]  /*0640*/  SYNCS.EXCH.64 URZ, [UR8+0x30], UR12 ;  /* 0x0000300c08ff75b2 */ /* 0x0006620008000100 */
[----:B------:R3:W1:Y:S01]  /*0650*/  SYNCS.EXCH.64 URZ, [UR8+0x18], UR12 ;  /* 0x0000180c08ff75b2 */ /* 0x0006620008000100 */
[----:B------:R3:W1:Y:S01]  /*0660*/  SYNCS.EXCH.64 URZ, [UR8+0x38], UR12 ;  /* 0x0000380c08ff75b2 */ /* 0x0006620008000100 */
[----:B------:R-:W-:Y:S01]  /*0670*/  NOP ;  /* 0x0000000000007918 */ /* 0x000fe20000000000 */
.L_x_9:
[----:B------:R-:W2:Y:S01]  /*0680*/  SHFL.IDX PT, R0, R162, RZ, 0x1f ;  /* 0x00001fffa2007589 */ /* 0x000ea200000e0000 */
[----:B------:R-:W-:Y:S01]  /*0690*/  NOP ;  /* 0x0000000000007918 */ /* 0x000fe20000000000 */
[----:B--2---:R-:W-:-:S13]  /*06a0*/  ISETP.NE.AND P0, PT, R0, 0x1, PT ;  /* 0x000000010000780c */ /* 0x004fda0003f05270 */
[----:B------:R-:W-:Y:S05]  /*06b0*/  @P0 BRA `(.L_x_10) ;  /* 0x0000000000540947 */ /* 0x000fea0003800000 */
[----:B------:R-:W-:Y:S01]  /*06c0*/  UMOV UR9, 0x400 ;  /* 0x0000040000097882 */ /* 0x000fe20000000000 */
[----:B---3--:R-:W-:Y:S01]  /*06d0*/  UMOV UR8, 0x20 ;  /* 0x0000002000087882 */ /* 0x008fe20000000000 */
[----:B------:R-:W-:Y:S01]  /*06e0*/  UMOV UR7, 0x80 ;  /* 0x0000008000077882 */ /* 0x000fe20000000000 */
[----:B------:R-:W-:Y:S02]  /*06f0*/  ULEA UR9, UR37, UR9, 0x18 ;  /* 0x0000000925097291 */ /* 0x000fe4000f8ec0ff */
[----:B------:R-:W-:-:S04]  /*0700*/  UIADD3 UR12, UPT, UPT, -UR8, 0x100000, URZ ;  /* 0x00100000080c7890 */ /* 0x000fc8000fffe1ff */
[----:B------:R-:W-:Y:S02]  /*0710*/  USHF.L.U32 UR13, UR12, 0xb, URZ ;  /* 0x0000000b0c0d7899 */ /* 0x000fe400080006ff */
[----:B------:R-:W-:Y:S02]  /*0720*/  USHF.L.U32 UR12, UR12, 0x1, URZ ;  /* 0x000000010c0c7899 */ /* 0x000fe400080006ff */
[----:B------:R-:W-:-:S04]  /*0730*/  UIADD3 UR14, UPT, UPT, -UR7, 0x100000, URZ ;  /* 0x00100000070e7890 */ /* 0x000fc8000fffe1ff */
[----:B------:R-:W-:Y:S02]  /*0740*/  USHF.L.U32 UR15, UR14, 0xb, URZ ;  /* 0x0000000b0e0f7899 */ /* 0x000fe400080006ff */
[----:B------:R-:W-:Y:S01]  /*0750*/  USHF.L.U32 UR14, UR14, 0x1, URZ ;  /* 0x000000010e0e7899 */ /* 0x000fe200080006ff */
[----:B------:R-:W-:Y:S01]  /*0760*/  ELECT P0, URZ, PT ;  /* 0x0000000000ff782f */ /* 0x000fe20003800000 */
[----:B------:R-:W2:Y:S02]  /*0770*/  FENCE.VIEW.ASYNC.S ;  /* 0x00000000000073c6 */ /* 0x000ea40000000000 */
[----:B--2---:R2:W3:Y:S08]  /*0780*/  SYNCS.EXCH.64 URZ, [UR9+0x40], UR12 ;  /* 0x0000400c09ff75b2 */ /* 0x0044f00008000100 */
        /* <DEDUP_REMOVED lines=8> */
.L_x_10:
[----:B------:R-:W4:Y:S01]  /*0810*/  SHFL.IDX PT, R0, R162, RZ, 0x1f ;  /* 0x00001fffa2007589 */ /* 0x000f2200000e0000 */
[----:B------:R-:W-:Y:S01]  /*0820*/  NOP ;  /* 0x0000000000007918 */ /* 0x000fe20000000000 */
[----:B----4-:R-:W-:-:S13]  /*0830*/  ISETP.NE.AND P0, PT, R0, 0x3, PT ;  /* 0x000000030000780c */ /* 0x010fda0003f05270 */
[----:B------:R-:W-:Y:S05]  /*0840*/  @P0 BRA `(.L_x_11) ;  /* 0x00000000002c0947 */ /* 0x000fea0003800000 */
[----:B---3--:R-:W-:Y:S01]  /*0850*/  UMOV UR8, 0x400 ;  /* 0x0000040000087882 */ /* 0x008fe20000000000 */
[----:B------:R-:W-:Y:S01]  /*0860*/  UMOV UR7, 0x20 ;  /* 0x0000002000077882 */ /* 0x000fe20000000000 */
[----:B------:R-:W-:Y:S02]  /*0870*/  ULEA UR8, UR37, UR8, 0x18 ;  /* 0x0000000825087291 */ /* 0x000fe4000f8ec0ff */
[----:B--2---:R-:W-:-:S04]  /*0880*/  UIADD3 UR12, UPT, UPT, -UR7, 0x100000, URZ ;  /* 0x00100000070c7890 */ /* 0x004fc8000fffe1ff */
[----:B------:R-:W-:Y:S02]  /*0890*/  USHF.L.U32 UR13, UR12, 0xb, URZ ;  /* 0x0000000b0c0d7899 */ /* 0x000fe400080006ff */
[----:B------:R-:W-:Y:S01]  /*08a0*/  USHF.L.U32 UR12, UR12, 0x1, URZ ;  /* 0x000000010c0c7899 */ /* 0x000fe200080006ff */
[----:B------:R-:W-:Y:S01]  /*08b0*/  ELECT P0, URZ, PT ;  /* 0x0000000000ff782f */ /* 0x000fe20003800000 */
[----:B------:R-:W2:Y:S10]  /*08c0*/  FENCE.VIEW.ASYNC.S ;  /* 0x00000000000073c6 */ /* 0x000eb40000000000 */
[----:B--2---:R4:W2:Y:S01]  /*08d0*/  SYNCS.EXCH.64 URZ, [UR8+0x80], UR12 ;  /* 0x0000800c08ff75b2 */ /* 0x0048a20008000100 */
[----:B------:R4:W3:Y:S02]  /*08e0*/  SYNCS.EXCH.64 URZ, [UR8+0x88], UR12 ;  /* 0x0000880c08ff75b2 */ /* 0x0008e40008000100 */
[----:B----4-:R-:W-:Y:S01]  /*08f0*/  NOP ;  /* 0x0000000000007918 */ /* 0x010fe20000000000 */
.L_x_11:
[----:B------:R-:W4:Y:S01]  /*0900*/  SHFL.IDX PT, R0, R162, RZ, 0x1f ;  /* 0x00001fffa2007589 */ /* 0x000f2200000e0000 */
[----:B------:R-:W-:Y:S01]  /*0910*/  NOP ;  /* 0x0000000000007918 */ /* 0x000fe20000000000 */
[----:B----4-:R-:W-:-:S13]  /*0920*/  ISETP.NE.AND P0, PT, R0, 0x4, PT ;  /* 0x000000040000780c */ /* 0x010fda0003f05270 */
[----:B------:R-:W-:Y:S05]  /*0930*/  @P0 BRA `(.L_x_12) ;  /* 0x0000000000480947 */ /* 0x000fea0003800000 */
[----:B--2---:R-:W-:Y:S01]  /*0940*/  UMOV UR9, 0x1e0 ;  /* 0x000001e000097882 */ /* 0x004fe20000000000 */
[----:B---3--:R-:W-:Y:S01]  /*0950*/  UMOV UR8, 0x400 ;  /* 0x0000040000087882 */ /* 0x008fe20000000000 */
[----:B------:R-:W-:Y:S01]  /*0960*/  USEL UR9, UR9, 0x1a0, UP5 ;  /* 0x000001a009097887 */ /* 0x000fe2000a800000 */
        /* <DEDUP_REMOVED lines=10> */
[----:B--2---:R4:W2:Y:S08]  /*0a10*/  SYNCS.EXCH.64 URZ, [UR8+0x90], UR12 ;  /* 0x0000900c08ff75b2 */ /* 0x0048b00008000100 */
[----:B------:R4:W3:Y:S01]  /*0a20*/  SYNCS.EXCH.64 URZ, [UR8+0xa0], UR14 ;  /* 0x0000a00e08ff75b2 */ /* 0x0008e20008000100 */
[----:B------:R4:W1:Y:S01]  /*0a30*/  SYNCS.EXCH.64 URZ, [UR8+0x98], UR12 ;  /* 0x0000980c08ff75b2 */ /* 0x0008620008000100 */
[----:B------:R4:W1:Y:S02]  /*0a40*/  SYNCS.EXCH.64 URZ, [UR8+0xa8], UR14 ;  /* 0x0000a80e08ff75b2 */ /* 0x0008640008000100 */
[----:B----4-:R-:W-:Y:S01]  /*0a50*/  NOP ;  /* 0x0000000000007918 */ /* 0x010fe20000000000 */
.L_x_12:
[----:B------:R-:W4:Y:S01]  /*0a60*/  SHFL.IDX PT, R0, R162, RZ, 0x1f ;  /* 0x00001fffa2007589 */ /* 0x000f2200000e0000 */
[----:B------:R-:W-:Y:S01]  /*0a70*/  NOP ;  /* 0x0000000000007918 */ /* 0x000fe20000000000 */
[----:B----4-:R-:W-:-:S13]  /*0a80*/  ISETP.NE.AND P0, PT, R0, 0x5, PT ;  /* 0x000000050000780c */ /* 0x010fda0003f05270 */
[----:B------:R-:W-:Y:S05]  /*0a90*/  @P0 BRA `(.L_x_13) ;  /* 0x0000000000440947 */ /* 0x000fea0003800000 */
[----:B--2---:R-:W-:Y:S01]  /*0aa0*/  UMOV UR9, 0x400 ;  /* 0x0000040000097882 */ /* 0x004fe20000000000 */
        /* <DEDUP_REMOVED lines=16> */
.L_x_13:
[----:B------:R-:W4:Y:S01]  /*0bb0*/  SHFL.IDX PT, R0, R162, RZ, 0x1f ;  /* 0x00001fffa2007589 */ /* 0x000f2200000e0000 */
[----:B------:R-:W-:Y:S01]  /*0bc0*/  ISETP.NE.OR P1, PT, RZ, UR10, !P1 ;  /* 0x0000000aff007c0c */ /* 0x000fe2000cf25670 */
        /* <DEDUP_REMOVED lines=12> */
[----:B------:R4:W3:Y:S01]  /*0c90*/  SYNCS.EXCH.64 URZ, [UR8+0xe0], UR12 ;  /* 0x0000e00c08ff75b2 */ /* 0x0008e20008000100 */
[----:B------:R4:W1:Y:S01]  /*0ca0*/  SYNCS.EXCH.64 URZ, [UR8+0xd8], UR12 ;  /* 0x0000d80c08ff75b2 */ /* 0x0008620008000100 */
[----:B------:R4:W1:Y:S02]  /*0cb0*/  SYNCS.EXCH.64 URZ, [UR8+0xe8], UR12 ;  /* 0x0000e80c08ff75b2 */ /* 0x0008640008000100 */
[----:B----4-:R-:W-:Y:S01]  /*0cc0*/  NOP ;  /* 0x0000000000007918 */ /* 0x010fe20000000000 */
.L_x_14:
[----:B------:R-:W-:Y:S01]  /*0cd0*/  VOTEU.ALL UP1, P1 ;  /* 0x0000000000ff7886 */ /* 0x000fe20000820000 */
[----:B---3--:R-:W3:Y:S01]  /*0ce0*/  LDCU UR8, c[0x0][0x36c] ;  /* 0x00006d80ff0877ac */ /* 0x008ee20008000800 */
[----:B------:R-:W-:Y:S01]  /*0cf0*/  NOP ;  /* 0x0000000000007918 */ /* 0x000fe20000000000 */
[----:B------:R-:W-:Y:S01]  /*0d00*/  LOP3.LUT R10, R170, 0x1f, RZ, 0xc0, !PT ;  /* 0x0000001faa0a7812 */ /* 0x000fe200078ec0ff */
[----:B--2---:R-:W-:Y:S01]  /*0d10*/  UMOV UR12, 0x20 ;  /* 0x00000020000c7882 */ /* 0x004fe20000000000 */
[----:B------:R-:W-:Y:S01]  /*0d20*/  @!UP1 UMOV UR7, 0x400 ;  /* 0x0000040000079882 */ /* 0x000fe20000000000 */
[----:B------:R-:W-:-:S04]  /*0d30*/  @!UP1 UIADD3 UR12, UPT, UPT, -UR12, 0x100000, URZ ;  /* 0x001000000c0c9890 */ /* 0x000fc8000fffe1ff */
[----:B------:R-:W-:Y:S02]  /*0d40*/  @!UP1 USHF.L.U32 UR13, UR12, 0xb, URZ ;  /* 0x0000000b0c0d9899 */ /* 0x000fe400080006ff */
[----:B------:R-:W-:Y:S02]  /*0d50*/  @!UP1 USHF.L.U32 UR12, UR12, 0x1, URZ ;  /* 0x000000010c0c9899 */ /* 0x000fe400080006ff */
[----:B------:R-:W-:Y:S01]  /*0d60*/  @!UP1 ULEA UR7, UR37, UR7, 0x18 ;  /* 0x0000000725079291 */ /* 0x000fe2000f8ec0ff */
[----:B------:R-:W-:Y:S01]  /*0d70*/  VOTEU.ALL UP1, P1 ;  /* 0x0000000000ff7886 */ /* 0x000fe20000820000 */
[----:B------:R-:W-:Y:S01]  /*0d80*/  UISETP.NE.AND UP4, UPT, UR10, URZ, UPT ;  /* 0x000000ff0a00728c */ /* 0x000fe2000bf85270 */
[----:B------:R-:W2:Y:S09]  /*0d90*/  FENCE.VIEW.ASYNC.S ;  /* 0x00000000000073c6 */ /* 0x000eb20000000000 */
[----:B--2---:R2:W4:Y:S01]  /*0da0*/  @!UP1 SYNCS.EXCH.64 URZ, [UR7+0xf0], UR12 ;  /* 0x0000f00c07ff95b2 */ /* 0x0045220008000100 */
[----:B---3--:R-:W-:-:S09]  /*0db0*/  UISETP.EQ.U32.AND UP1, UPT, UR8, 0x1, UPT ;  /* 0x000000010800788c */ /* 0x008fd2000bf22070 */
[----:B------:R-:W-:Y:S05]  /*0dc0*/  BRA.U !UP1, `(.L_x_15) ;  /* 0x0000000109087547 */ /* 0x000fea000b800000 */
[----:B-1--4-:R-:W-:Y:S01]  /*0dd0*/  UCGABAR_ARV ;  /* 0x00000000000079c7 */ /* 0x012fe20008000000 */
[----:B------:R-:W-:Y:S05]  /*0de0*/  BRA `(.L_x_16) ;  /* 0x0000000000047947 */ /* 0x000fea0003800000 */
.L_x_15:
[----:B-1--4-:R-:W-:Y:S01]  /*0df0*/  NOP ;  /* 0x0000000000007918 */ /* 0x012fe20000000000 */
.L_x_16:
[----:B------:R-:W1:Y:S01]  /*0e00*/  S2R R11, SR_CTAID.X ;  /* 0x00000000000b7919 */ /* 0x000e620000002500 */
[----:B------:R-:W-:-:S05]  /*0e10*/  CS2R.32 R156, SR_CgaSize ;  /* 0x00000000009c7805 */ /* 0x000fca0000008a00 */
[----:B------:R-:W-:-:S05]  /*0e20*/  IMAD R156, R156, -0xa0, RZ ;  /* 0xffffff609c9c7824 */ /* 0x000fca00078e02ff */
[----:B------:R-:W-:-:S14]  /*0e30*/  R2UR UR8, R156 ;  /* 0x000000009c0872ca */ /* 0x000fdc00000e0000 */
[----:B------:R-:W3:Y:S01]  /*0e40*/  LDCU UR8, c[0x0][UR8+0x2b0] ;  /* 0x00005600080877ac */ /* 0x000ee20008000800 */
[----:B------:R-:W-:-:S05]  /*0e50*/  CS2R.32 R0, SR_CgaSize ;  /* 0x0000000000007805 */ /* 0x000fca0000008a00 */
[----:B------:R-:W-:-:S06]  /*0e60*/  IMAD R0, R0, -0xa0, RZ ;  /* 0xffffff6000007824 */ /* 0x000fcc00078e02ff */
[----:B------:R-:W4:Y:S01]  /*0e70*/  LDC R0, c[0x0][R0+0x2a0] ;  /* 0x0000a80000007b82 */ /* 0x000f220000000800 */
[----:B------:R-:W-:Y:S01]  /*0e80*/  PRMT R8, RZ, 0x7610, R8 ;  /* 0x00007610ff087816 */ /* 0x000fe20000000008 */
[----:B------:R-:W3:Y:S01]  /*0e90*/  S2R R20, SR_CTAID.Y ;  /* 0x0000000000147919 */ /* 0x000ee20000002600 */
[----:B------:R-:W-:-:S05]  /*0ea0*/  CS2R.32 R156, SR_CgaSize ;  /* 0x00000000009c7805 */ /* 0x000fca0000008a00 */
[----:B------:R-:W-:-:S05]  /*0eb0*/  IMAD R156, R156, -0xa0, RZ ;  /* 0xffffff609c9c7824 */ /* 0x000fca00078e02ff */
[----:B--2---:R-:W-:-:S14]  /*0ec0*/  R2UR UR7, R156 ;  /* 0x000000009c0772ca */ /* 0x004fdc00000e0000 */
[----:B------:R-:W2:Y:S01]  /*0ed0*/  LDCU UR7, c[0x0][UR7+0x2b4] ;  /* 0x00005680070777ac */ /* 0x000ea20008000800 */
[----:B------:R-:W-:Y:S01]  /*0ee0*/  UISETP.NE.AND UP2, UPT, UR10, 0x2, UPT ;  /* 0x000000020a00788c */ /* 0x000fe2000bf45270 */
[----:B------:R-:W3:Y:S01]  /*0ef0*/  LDC R9, c[0x0][0xb24] ;  /* 0x0002c900ff097b82 */ /* 0x000ee20000000800 */
[----:B------:R-:W-:-:S05]  /*0f00*/  CS2R.32 R154, SR_CgaSize ;  /* 0x00000000009a7805 */ /* 0x000fca0000008a00 */
[----:B------:R-:W-:-:S06]  /*0f10*/  IMAD R154, R154, -0xa0, RZ ;  /* 0xffffff609a9a7824 */ /* 0x000fcc00078e02ff */
[----:B------:R-:W4:Y:S08]  /*0f20*/  LDC R154, c[0x0][R154+0x2a4] ;  /* 0x0000a9009a9a7b82 */ /* 0x000f300000000800 */
[----:B------:R-:W4:Y:S01]  /*0f30*/  LDC R72, c[0x0][0xb24] ;  /* 0x0002c900ff487b82 */ /* 0x000f220000000800 */
[----:B-1----:R-:W-:Y:S01]  /*0f40*/  I2FP.F32.U32 R4, R11 ;  /* 0x0000000b00047245 */ /* 0x002fe20000201000 */
[----:B------:R-:W-:-:S06]  /*0f50*/  IMAD.MOV.U32 R21, RZ, RZ, R11 ;  /* 0x000000ffff157224 */ /* 0x000fcc00078e000b */
[----:B------:R-:W1:Y:S01]  /*0f60*/  S2UR UR36, SR_CTAID.Z ;  /* 0x00000000002479c3 */ /* 0x000e620000002700 */
[----:B---3--:R-:W-:Y:S02]  /*0f70*/  ISETP.GE.AND P0, PT, R9, 0x1, PT ;  /* 0x000000010900780c */ /* 0x008fe40003f06270 */
[----:B------:R-:W-:Y:S01]  /*0f80*/  I2FP.F32.U32 R2, R20 ;  /* 0x0000001400027245 */ /* 0x000fe20000201000 */
[----:B------:R-:W-:-:S04]  /*0f90*/  FMUL R4, R4, UR8 ;  /* 0x0000000804047c20 */ /* 0x000fc80008400000 */
[----:B--2---:R-:W-:Y:S01]  /*0fa0*/  FMUL R2, R2, UR7 ;  /* 0x0000000702027c20 */ /* 0x004fe20008400000 */
[----:B------:R-:W2:Y:S01]  /*0fb0*/  F2I.U32.TRUNC.NTZ R156, R4 ;  /* 0x00000004009c7305 */ /* 0x000ea2000020f000 */
[----:B------:R-:W3:Y:S07]  /*0fc0*/  LDCU UR7, c[0x0][0xb30] ;  /* 0x00016600ff0777ac */ /* 0x000eee0008000800 */
[----:B------:R-:W1:Y:S01]  /*0fd0*/  F2I.U32.TRUNC.NTZ R3, R2 ;  /* 0x0000000200037305 */ /* 0x000e62000020f000 */
[----:B--2---:R-:W-:-:S04]  /*0fe0*/  IMAD.MOV R156, RZ, RZ, -R156 ;  /* 0x000000ffff9c7224 */ /* 0x004fc800078e0a9c */
[----:B----4-:R-:W-:Y:S01]  /*0ff0*/  IMAD R156, R0, R156, R11 ;  /* 0x0000009c009c7224 */ /* 0x010fe200078e020b */
[----:B------:R-:W-:Y:S01]  /*1000*/  PRMT R0, RZ, 0x7610, R0 ;  /* 0x00007610ff007816 */ /* 0x000fe20000000000 */
[----:B---3--:R-:W-:Y:S01]  /*1010*/  UISETP.NE.AND UP3, UPT, UR7, 0x1, UPT ;  /* 0x000000010700788c */ /* 0x008fe2000bf65270 */
[----:B-1----:R-:W-:-:S05]  /*1020*/  IADD3 R3, PT, PT, -R3, RZ, RZ ;  /* 0x000000ff03037210 */ /* 0x002fca0007ffe1ff */
[----:B------:R-:W-:Y:S01]  /*1030*/  IMAD R154, R154, R3, R20 ;  /* 0x000000039a9a7224 */ /* 0x000fe200078e0214 */
[----:B------:R-:W-:Y:S06]  /*1040*/  BRA.U UP4, `(.L_x_17) ;  /* 0x0000000104247547 */ /* 0x000fec000b800000 */
[----:B------:R-:W-:Y:S01]  /*1050*/  ISETP.NE.AND P1, PT, R154, RZ, PT ;  /* 0x000000ff9a00720c */ /* 0x000fe20003f25270 */
[----:B------:R-:W-:Y:S01]  /*1060*/  IMAD.MOV.U32 R0, RZ, RZ, 0x3 ;  /* 0x00000003ff007424 */ /* 0x000fe200078e00ff */
[C---:B------:R-:W-:Y:S02]  /*1070*/  LOP3.LUT R3, R156.reuse, 0xfffffffe, RZ, 0xc0, !PT ;  /* 0xfffffffe9c037812 */ /* 0x040fe400078ec0ff */
[----:B------:R-:W-:Y:S02]  /*1080*/  ISETP.LT.U32.OR P1, PT, R156, 0x2, !P1 ;  /* 0x000000029c00780c */ /* 0x000fe40004f21470 */
[----:B------:R-:W-:Y:S02]  /*1090*/  SHF.L.U32 R0, R0, R3, RZ ;  /* 0x0000000300007219 */ /* 0x000fe400000006ff */
[----:B------:R-:W-:Y:S02]  /*10a0*/  SEL R5, RZ, 0x1, !P1 ;  /* 0x00000001ff057807 */ /* 0x000fe40004800000 */
[----:B------:R-:W-:-:S05]  /*10b0*/  SEL R2, RZ, 0x2, !P1 ;  /* 0x00000002ff027807 */ /* 0x000fca0004800000 */
[----:B------:R-:W-:-:S05]  /*10c0*/  IMAD.IADD R2, R5, 0x1, R2 ;  /* 0x0000000105027824 */ /* 0x000fca00078e0202 */
[----:B------:R-:W-:Y:S02]  /*10d0*/  PRMT R8, R2, 0x7610, R8 ;  /* 0x0000761002087816 */ /* 0x000fe40000000008 */
.L_x_17:
[----:B------:R-:W-:Y:S05]  /*10e0*/  @!P0 BRA `(.L_x_18) ;  /* 0x0000000000b88947 */ /* 0x000fea0003800000 */
[----:B------:R-:W1:Y:S01]  /*10f0*/  LDC.64 R4, c[0x0][0xb18] ;  /* 0x0002c600ff047b82 */ /* 0x000e620000000a00 */
[----:B------:R-:W-:-:S07]  /*1100*/  ISETP.NE.AND P0, PT, R9, 0x1, PT ;  /* 0x000000010900780c */ /* 0x000fce0003f05270 */
[----:B------:R-:W2:Y:S08]  /*1110*/  LDC R14, c[0x0][0xb0c] ;  /* 0x0002c300ff0e7b82 */ /* 0x000eb00000000800 */
[----:B------:R-:W3:Y:S08]  /*1120*/  LDC R13, c[0x0][0x370] ;  /* 0x0000dc00ff0d7b82 */ /* 0x000ef00000000800 */
[----:B------:R-:W4:Y:S01]  /*1130*/  LDC R16, c[0x0][0x374] ;  /* 0x0000dd00ff107b82 */ /* 0x000f220000000800 */
[----:B-1----:R-:W-:-:S07]  /*1140*/  ISETP.NE.AND P1, PT, R4, 0x1, PT ;  /* 0x000000010400780c */ /* 0x002fce0003f25270 */
[----:B------:R-:W3:Y:S01]  /*1150*/  LDC.64 R6, c[0x0][0xb10] ;  /* 0x0002c400ff067b82 */ /* 0x000ee20000000a00 */
[----:B--2---:R-:W-:-:S07]  /*1160*/  ISETP.NE.AND P2, PT, R14, 0x1, PT ;  /* 0x000000010e00780c */ /* 0x004fce0003f45270 */
[----:B------:R-:W1:Y:S08]  /*1170*/  LDC R12, c[0x0][0xb20] ;  /* 0x0002c800ff0c7b82 */ /* 0x000e700000000800 */
[----:B------:R-:W2:Y:S01]  /*1180*/  LDC.64 R2, c[0x0][0xb28] ;  /* 0x0002ca00ff027b82 */ /* 0x000ea20000000a00 */
[----:B----4-:R-:W-:-:S04]  /*1190*/  IMAD.HI.U32 R15, R16, R5, RZ ;  /* 0x00000005100f7227 */ /* 0x010fc800078e00ff */
[----:B------:R-:W-:-:S04]  /*11a0*/  IMAD.HI.U32 R5, R20, R5, RZ ;  /* 0x0000000514057227 */ /* 0x000fc800078e00ff */
[----:B---3--:R-:W-:-:S04]  /*11b0*/  IMAD.HI.U32 R18, R13, R6, RZ ;  /* 0x000000060d127227 */ /* 0x008fc800078e00ff */
[C---:B------:R-:W-:Y:S01]  /*11c0*/  IMAD.HI.U32 R22, R11.reuse, R6, RZ ;  /* 0x000000060b167227 */ /* 0x040fe200078e00ff */
[-C--:B------:R-:W-:Y:S02]  /*11d0*/  @P2 SHF.R.U32.HI R13, RZ, R7.reuse, R18 ;  /* 0x00000007ff0d2219 */ /* 0x080fe40000011612 */
[-C--:B-1----:R-:W-:Y:S02]  /*11e0*/  @P1 SHF.R.U32.HI R16, RZ, R12.reuse, R15 ;  /* 0x0000000cff101219 */ /* 0x082fe4000001160f */
[----:B------:R-:W-:Y:S02]  /*11f0*/  SHF.R.U32.HI R5, RZ, R12, R5 ;  /* 0x0000000cff057219 */ /* 0x000fe40000011605 */
[----:B------:R-:W-:Y:S02]  /*1200*/  SHF.R.U32.HI R22, RZ, R7, R22 ;  /* 0x00000007ff167219 */ /* 0x000fe40000011616 */
[----:B------:R-:W-:Y:S01]  /*1210*/  SEL R5, R20, R5, !P1 ;  /* 0x0000000514057207 */ /* 0x000fe20004800000 */
[----:B--2---:R-:W-:Y:S01]  /*1220*/  IMAD.HI.U32 R18, R16, R2, RZ ;  /* 0x0000000210127227 */ /* 0x004fe200078e00ff */
[----:B------:R-:W-:-:S02]  /*1230*/  SEL R21, R11, R22, !P2 ;  /* 0x000000160b157207 */ /* 0x000fc40005000000 */
[----:B------:R-:W-:Y:S01]  /*1240*/  IADD3 R7, PT, PT, -R5, RZ, RZ ;  /* 0x000000ff05077210 */ /* 0x000fe20007ffe1ff */
[----:B------:R-:W-:Y:S01]  /*1250*/  IMAD.HI.U32 R6, R13, R2, RZ ;  /* 0x000000020d067227 */ /* 0x000fe200078e00ff */
[----:B------:R-:W-:-:S03]  /*1260*/  @P0 SHF.R.U32.HI R16, RZ, R3, R18 ;  /* 0x00000003ff100219 */ /* 0x000fc60000011612 */
[----:B------:R-:W-:Y:S01]  /*1270*/  IMAD R7, R4, R7, R20 ;  /* 0x0000000704077224 */ /* 0x000fe200078e0214 */
[----:B------:R-:W-:Y:S01]  /*1280*/  @P0 SHF.R.U32.HI R13, RZ, R3, R6 ;  /* 0x00000003ff0d0219 */ /* 0x000fe20000011606 */
[----:B------:R-:W-:-:S04]  /*1290*/  IMAD R16, R16, R9, RZ ;  /* 0x0000000910107224 */ /* 0x000fc800078e02ff */
[----:B------:R-:W-:Y:S01]  /*12a0*/  IMAD R6, R13, R9, RZ ;  /* 0x000000090d067224 */ /* 0x000fe200078e02ff */
[----:B------:R-:W-:-:S04]  /*12b0*/  ISETP.GE.AND P1, PT, R5, R16, PT ;  /* 0x000000100500720c */ /* 0x000fc80003f26270 */
[----:B------:R-:W-:Y:S01]  /*12c0*/  ISETP.GE.OR P1, PT, R21, R6, P1 ;  /* 0x000000061500720c */ /* 0x000fe20000f26670 */
[----:B------:R-:W-:-:S05]  /*12d0*/  IMAD.HI.U32 R6, R5, R2, RZ ;  /* 0x0000000205067227 */ /* 0x000fca00078e00ff */
[----:B------:R-:W-:-:S04]  /*12e0*/  SHF.R.U32.HI R6, RZ, R3, R6 ;  /* 0x00000003ff067219 */ /* 0x000fc80000011606 */
[----:B------:R-:W-:-:S03]  /*12f0*/  SEL R6, R5, R6, !P0 ;  /* 0x0000000605067207 */ /* 0x000fc60004000000 */
[----:B------:R-:W-:Y:S01]  /*1300*/  @!P1 IMAD.HI.U32 R12, R21, R2, RZ ;  /* 0x00000002150c9227 */ /* 0x000fe200078e00ff */
[----:B------:R-:W-:-:S04]  /*1310*/  IADD3 R2, PT, PT, -R6, RZ, RZ ;  /* 0x000000ff06027210 */ /* 0x000fc80007ffe1ff */
[----:B------:R-:W-:Y:S01]  /*1320*/  @!P1 SHF.R.U32.HI R12, RZ, R3, R12 ;  /* 0x00000003ff0c9219 */ /* 0x000fe2000001160c */
[----:B------:R-:W-:-:S03]  /*1330*/  IMAD R2, R9, R2, R5 ;  /* 0x0000000209027224 */ /* 0x000fc600078e0205 */
[----:B------:R-:W-:-:S05]  /*1340*/  @!P1 SEL R3, R21, R12, !P0 ;  /* 0x0000000c15039207 */ /* 0x000fca0004000000 */
[--C-:B------:R-:W-:Y:S02]  /*1350*/  @!P1 IMAD.IADD R6, R6, 0x1, -R3.reuse ;  /* 0x0000000106069824 */ /* 0x100fe400078e0a03 */
[----:B------:R-:W-:Y:S01]  /*1360*/  @!P1 IMAD R3, R2, R13, R3 ;  /* 0x0000000d02039224 */ /* 0x000fe200078e0203 */
[----:B------:R-:W-:Y:S01]  /*1370*/  IADD3 R2, PT, PT, -R21, RZ, RZ ;  /* 0x000000ff15027210 */ /* 0x000fe20007ffe1ff */
[----:B------:R-:W-:Y:S02]  /*1380*/  @!P1 IMAD R5, R6, R9, R21 ;  /* 0x0000000906059224 */ /* 0x000fe400078e0215 */
[----:B------:R-:W-:Y:S02]  /*1390*/  @!P1 IMAD.MOV.U32 R21, RZ, RZ, R3 ;  /* 0x000000ffff159224 */ /* 0x000fe400078e0003 */
[----:B------:R-:W-:Y:S02]  /*13a0*/  IMAD R2, R14, R2, R11 ;  /* 0x000000020e027224 */ /* 0x000fe400078e020b */
[----:B------:R-:W-:-:S02]  /*13b0*/  IMAD R20, R5, R4, R7 ;  /* 0x0000000405147224 */ /* 0x000fc400078e0207 */
[----:B------:R-:W-:Y:S02]  /*13c0*/  IMAD R21, R21, R14, R2 ;  /* 0x0000000e15157224 */ /* 0x000fe400078e0202 */
.L_x_18:
[----:B------:R-:W-:Y:S05]  /*13d0*/  BRA.U UP3, `(.L_x_19) ;  /* 0x0000000103407547 */ /* 0x000fea000b800000 */
[----:B------:R-:W1:Y:S08]  /*13e0*/  LDC.64 R4, c[0x0][0xb10] ;  /* 0x0002c400ff047b82 */ /* 0x000e700000000a00 */
[----:B------:R-:W2:Y:S08]  /*13f0*/  LDC.64 R2, c[0x0][0xb18] ;  /* 0x0002c600ff027b82 */ /* 0x000eb00000000a00 */
[----:B------:R-:W3:Y:S08]  /*1400*/  LDC R6, c[0x0][0xb20] ;  /* 0x0002c800ff067b82 */ /* 0x000ef00000000800 */
[----:B------:R-:W4:Y:S01]  /*1410*/  LDC R12, c[0x0][0xb0c] ;  /* 0x0002c300ff0c7b82 */ /* 0x000f220000000800 */
[----:B-1----:R-:W-:-:S05]  /*1420*/  IMAD.HI.U32 R4, R21, R4, RZ ;  /* 0x0000000415047227 */ /* 0x002fca00078e00ff */
[----:B------:R-:W-:Y:S01]  /*1430*/  SHF.R.U32.HI R4, RZ, R5, R4 ;  /* 0x00000005ff047219 */ /* 0x000fe20000011604 */
[----:B--2---:R-:W-:Y:S01]  /*1440*/  IMAD.HI.U32 R3, R20, R3, RZ ;  /* 0x0000000314037227 */ /* 0x004fe200078e00ff */
[----:B------:R-:W-:-:S04]  /*1450*/  ISETP.NE.AND P0, PT, R2, 0x1, PT ;  /* 0x000000010200780c */ /* 0x000fc80003f05270 */
[----:B---3--:R-:W-:-:S04]  /*1460*/  SHF.R.U32.HI R3, RZ, R6, R3 ;  /* 0x00000006ff037219 */ /* 0x008fc80000011603 */
[----:B------:R-:W-:Y:S02]  /*1470*/  SEL R3, R20, R3, !P0 ;  /* 0x0000000314037207 */ /* 0x000fe40004000000 */
[----:B----4-:R-:W-:-:S04]  /*1480*/  ISETP.NE.AND P1, PT, R12, 0x1, PT ;  /* 0x000000010c00780c */ /* 0x010fc80003f25270 */
[----:B------:R-:W-:-:S05]  /*1490*/  SEL R6, R21, R4, !P1 ;  /* 0x0000000415067207 */ /* 0x000fca0004800000 */
[----:B------:R-:W-:Y:S02]  /*14a0*/  IMAD.IADD R4, R3, 0x1, -R6 ;  /* 0x0000000103047824 */ /* 0x000fe400078e0a06 */
[----:B------:R-:W-:Y:S02]  /*14b0*/  IMAD.IADD R3, R6, 0x1, -R3 ;  /* 0x0000000106037824 */ /* 0x000fe400078e0a03 */
[----:B------:R-:W-:Y:S02]  /*14c0*/  IMAD R21, R4, R12, R21 ;  /* 0x0000000c04157224 */ /* 0x000fe400078e0215 */
[----:B------:R-:W-:Y:S02]  /*14d0*/  IMAD R20, R3, R2, R20 ;  /* 0x0000000203147224 */ /* 0x000fe400078e0214 */
.L_x_19:
[----:B------:R-:W-:Y:S05]  /*14e0*/  BRA.U !UP1, `(.L_x_20) ;  /* 0x00000001090c7547 */ /* 0x000fea000b800000 */
[----:B------:R-:W-:Y:S01]  /*14f0*/  UCGABAR_WAIT ;  /* 0x0000000000007dc7 */ /* 0x000fe20008000000 */
[----:B------:R-:W-:Y:S01]  /*1500*/  CCTL.IVALL ;  /* 0x00000000ff00798f */ /* 0x000fe20002000000 */
[----:B------:R-:W-:Y:S05]  /*1510*/  BRA `(.L_x_21) ;  /* 0x0000000000047947 */ /* 0x000fea0003800000 */
.L_x_20:
[----:B------:R-:W-:Y:S06]  /*1520*/  BAR.SYNC.DEFER_BLOCKING 0x0 ;  /* 0x0000000000007b1d */ /* 0x000fec0000010000 */
.L_x_21:
[----:B------:R-:W-:Y:S05]  /*1530*/  BRA.U UP2, `(.L_x_22) ;  /* 0x0000001102a87547 */ /* 0x000fea000b800000 */
[----:B------:R-:W1:Y:S01]  /*1540*/  LDCU UR4, c[0x0][0x38c] ;  /* 0x00007180ff0477ac */ /* 0x000e620008000800 */
[----:B------:R-:W2:Y:S01]  /*1550*/  LDC R9, c[0x0][0x370] ;  /* 0x0000dc00ff097b82 */ /* 0x000ea20000000800 */
[----:B------:R-:W-:Y:S01]  /*1560*/  IMAD.SHL.U32 R16, R11, 0x80, RZ ;  /* 0x000000800b107824 */ /* 0x000fe200078e00ff */
[----:B------:R-:W-:Y:S01]  /*1570*/  PLOP3.LUT P1, PT, PT, PT, UP5, 0x80, 0x8 ;  /* 0x000000000008781c */ /* 0x000fe20003f2f058 */
[----:B------:R-:W-:Y:S01]  /*1580*/  HFMA2 R12, -RZ, RZ, 0, 0 ;  /* 0x00000000ff0c7431 */ /* 0x000fe200000001ff */
[----:B------:R-:W-:Y:S01]  /*1590*/  UISETP.NE.AND UP1, UPT, UR10, URZ, UPT ;  /* 0x000000ff0a00728c */ /* 0x000fe2000bf25270 */
[----:B------:R-:W-:Y:S01]  /*15a0*/  ISETP.NE.AND P4, PT, R10, RZ, P5 ;  /* 0x000000ff0a00720c */ /* 0x000fe20002f85270 */
[----:B------:R-:W-:Y:S01]  /*15b0*/  IMAD.MOV.U32 R15, RZ, RZ, 0x1 ;  /* 0x00000001ff0f7424 */ /* 0x000fe200078e00ff */
[----:B------:R-:W-:Y:S01]  /*15c0*/  PLOP3.LUT P1, PT, P1, PT, PT, 0x8, 0x80 ;  /* 0x000000000080781c */ /* 0x000fe20000f2e170 */
[----:B------:R-:W3:Y:S01]  /*15d0*/  LDC R0, c[0x0][0x374] ;  /* 0x0000dd00ff007b82 */ /* 0x000ee20000000800 */
[----:B------:R-:W-:Y:S01]  /*15e0*/  IMAD.MOV.U32 R14, RZ, RZ, RZ ;  /* 0x000000ffff0e7224 */ /* 0x000fe200078e00ff */
[----:B------:R-:W-:Y:S01]  /*15f0*/  MOV R8, 0x1 ;  /* 0x0000000100087802 */ /* 0x000fe20000000f00 */
[----:B------:R-:W-:Y:S01]  /*1600*/  IMAD.MOV.U32 R10, RZ, RZ, RZ ;  /* 0x000000ffff0a7224 */ /* 0x000fe200078e00ff */
[----:B------:R-:W-:Y:S01]  /*1610*/  LOP3.LUT R16, R16, 0x80, RZ, 0xc0, !PT ;  /* 0x0000008010107812 */ /* 0x000fe200078ec0ff */
[----:B------:R-:W4:Y:S01]  /*1620*/  LDCU.64 UR14, c[0x0][0x348] ;  /* 0x00006900ff0e77ac */ /* 0x000f220008000a00 */
[----:B-1----:R-:W-:-:S02]  /*1630*/  UIADD3 UR5, UPT, UPT, UR4, 0x1f, URZ ;  /* 0x0000001f04057890 */ /* 0x002fc4000fffe0ff */
[----:B------:R-:W-:Y:S02]  /*1640*/  USEL UR22, UR6, 0x2, UP1 ;  /* 0x0000000206167887 */ /* 0x000fe40008800000 */
[----:B------:R-:W-:Y:S01]  /*1650*/  USHF.R.S32.HI UR7, URZ, 0x1f, UR5 ;  /* 0x0000001fff077899 */ /* 0x000fe20008011405 */
[----:B------:R-:W-:-:S03]  /*1660*/  UMOV UR23, URZ ;  /* 0x000000ff00177c82 */ /* 0x000fc60008000000 */
[----:B------:R-:W-:Y:S02]  /*1670*/  ULEA.HI UR7, UR7, UR5, URZ, 0x5 ;  /* 0x0000000507077291 */ /* 0x000fe4000f8f28ff */
[----:B------:R-:W-:Y:S02]  /*1680*/  UIADD3 UR5, UPT, UPT, UR4, -0x1, URZ ;  /* 0xffffffff04057890 */ /* 0x000fe4000fffe0ff */
[----:B------:R-:W-:Y:S02]  /*1690*/  USHF.R.S32.HI UR7, URZ, 0x5, UR7 ;  /* 0x00000005ff077899 */ /* 0x000fe40008011407 */
[----:B------:R-:W-:Y:S02]  /*16a0*/  UISETP.GE.U32.AND UP2, UPT, UR5, -0x3f, UPT ;  /* 0xffffffc10500788c */ /* 0x000fe4000bf46070 */
[----:B------:R-:W-:Y:S02]  /*16b0*/  UISETP.LT.U32.AND UP0, UPT, UR7, 0x4, UPT ;  /* 0x000000040700788c */ /* 0x000fe4000bf01070 */
[----:B------:R-:W-:-:S02]  /*16c0*/  UIADD3 UR4, UPT, UPT, UR4, 0x3e, URZ ;  /* 0x0000003e04047890 */ /* 0x000fc4000fffe0ff */
[----:B------:R-:W-:-:S04]  /*16d0*/  USEL UR5, UR7, 0x4, UP0 ;  /* 0x0000000407057887 */ /* 0x000fc80008000000 */
[----:B------:R-:W-:Y:S02]  /*16e0*/  UIADD3 UR21, UPT, UPT, UR5, -0x1, URZ ;  /* 0xffffffff05157890 */ /* 0x000fe4000fffe0ff */
[----:B------:R-:W-:Y:S02]  /*16f0*/  @UP2 UIADD3 UR21, UPT, UPT, UR5, URZ, URZ ;  /* 0x000000ff05152290 */ /* 0x000fe4000fffe0ff */
[----:B------:R-:W-:Y:S02]  /*1700*/  UIADD3 UR24, UPT, UPT, UR7, -UR5, URZ ;  /* 0x8000000507187290 */ /* 0x000fe4000fffe0ff */
[----:B------:R-:W-:Y:S02]  /*1710*/  UIADD3 UR13, UPT, UPT, UR21, 0x1, URZ ;  /* 0x00000001150d7890 */ /* 0x000fe4000fffe0ff */
[----:B--2-4-:R-:W-:-:S12]  /*1720*/  UIADD3 UR21, UPT, UPT, -UR21, URZ, URZ ;  /* 0x000000ff15157290 */ /* 0x014fd8000fffe1ff */
.L_x_42:
[----:B------:R-:W-:Y:S01]  /*1730*/  UISETP.NE.AND UP0, UPT, UR37, URZ, UPT ;  /* 0x000000ff2500728c */ /* 0x000fe2000bf05270 */
[----:B------:R-:W1:Y:S08]  /*1740*/  S2UR UR37, SR_CgaCtaId ;  /* 0x00000000002579c3 */ /* 0x000e700000008800 */
[----:B------:R-:W-:Y:S05]  /*1750*/  BRA.U UP0, `(.L_x_23) ;  /* 0x0000000100347547 */ /* 0x000fea000b800000 */
[----:B------:R-:W2:Y:S01]  /*1760*/  S2R R2, SR_CgaCtaId ;  /* 0x0000000000027919 */ /* 0x000ea20000008800 */
[----:B------:R-:W-:-:S04]  /*1770*/  MOV R3, 0x400 ;  /* 0x0000040000037802 */ /* 0x000fc80000000f00 */
[----:B--2---:R-:W-:Y:S02]  /*1780*/  LEA R3, R2, R3, 0x18 ;  /* 0x0000000302037211 */ /* 0x004fe400078ec0ff */
[----:B------:R-:W-:-:S03]  /*1790*/  SHF.L.U32 R2, R8, 0x1f, RZ ;  /* 0x0000001f08027819 */ /* 0x000fc600000006ff */
[----:B------:R-:W-:-:S04]  /*17a0*/  IMAD R3, R10, 0x8, R3 ;  /* 0x000000080a037824 */ /* 0x000fc800078e0203 */
[----:B------:R-:W2:Y:S02]  /*17b0*/  SYNCS.PHASECHK.TRANS64.TRYWAIT P0, [R3+URZ+0xe0], R2 ;  /* 0x0000e002030075a7 */ /* 0x000ea400080011ff */
[----:B--2---:R-:W-:Y:S05]  /*17c0*/  @!P0 BRA `(.L_x_24) ;  /* 0x0000009800e48947 */ /* 0x004fea0003800000 */
.L_x_147:
[----:B------:R-:W-:Y:S01]  /*17d0*/  VIADD R10, R10, 0x1 ;  /* 0x000000010a0a7836 */ /* 0x000fe20000000000 */
[----:B------:R2:W-:Y:S04]  /*17e0*/  SYNCS.ARRIVE.TRANS64.A1T0 RZ, [R3+URZ+0xd0], RZ ;  /* 0x0000d0ff03ff79a7 */ /* 0x0005e800081000ff */
[----:B------:R-:W-:-:S04]  /*17f0*/  ISETP.NE.AND P0, PT, R10, 0x2, PT ;  /* 0x000000020a00780c */ /* 0x000fc80003f05270 */
[----:B------:R-:W-:Y:S02]  /*1800*/  SEL R10, R10, RZ, P0 ;  /* 0x000000ff0a0a7207 */ /* 0x000fe40000000000 */
[----:B--2---:R-:W-:-:S04]  /*1810*/  SEL R3, RZ, 0x1, P0 ;  /* 0x00000001ff037807 */ /* 0x004fc80000000000 */
[----:B------:R-:W-:-:S07]  /*1820*/  LOP3.LUT R8, R8, R3, RZ, 0x3c, !PT ;  /* 0x0000000308087212 */ /* 0x000fce00078e3cff */
.L_x_23:
[----:B------:R-:W-:Y:S01]  /*1830*/  UMOV UR6, 0x400 ;  /* 0x0000040000067882 */ /* 0x000fe20000000000 */
[----:B------:R-:W-:Y:S01]  /*1840*/  LEA.HI R3, R21, R21, RZ, 0x1 ;  /* 0x0000001515037211 */ /* 0x000fe200078f08ff */
[----:B-1----:R-:W-:Y:S01]  /*1850*/  ULEA UR6, UR37, UR6, 0x18 ;  /* 0x0000000625067291 */ /* 0x002fe2000f8ec0ff */
[----:B------:R-:W-:Y:S01]  /*1860*/  SHF.L.U32 R2, R15, 0x1f, RZ ;  /* 0x0000001f0f027819 */ /* 0x000fe200000006ff */
[----:B------:R-:W-:Y:S01]  /*1870*/  UISETP.GE.U32.AND UP0, UPT, UR4, 0x3f, UPT ;  /* 0x0000003f0400788c */ /* 0x000fe2000bf06070 */
[C---:B------:R-:W-:Y:S01]  /*1880*/  R2UR UR9, R16.reuse ;  /* 0x00000000100972ca */ /* 0x040fe200000e0000 */
[----:B------:R-:W-:Y:S01]  /*1890*/  ULEA UR8, UR23, UR6, 0x3 ;  /* 0x0000000617087291 */ /* 0x000fe2000f8e18ff */
[----:B------:R-:W-:Y:S01]  /*18a0*/  IMAD.SHL.U32 R3, R3, 0x80, RZ ;  /* 0x0000008003037824 */ /* 0x000fe200078e00ff */
[----:B------:R-:W-:Y:S01]  /*18b0*/  R2UR UR11, R16 ;  /* 0x00000000100b72ca */ /* 0x000fe200000e0000 */
[----:B------:R-:W-:-:S03]  /*18c0*/  UMOV UR25, URZ ;  /* 0x000000ff00197c82 */ /* 0x000fc60008000000 */
[----:B------:R-:W-:-:S03]  /*18d0*/  R2UR UR35, R3 ;  /* 0x00000000032372ca */ /* 0x000fc600000e0000 */
[----:B------:R1:W2:Y:S01]  /*18e0*/  SYNCS.PHASECHK.TRANS64.TRYWAIT P0, [UR8+0x20], R2 ;  /* 0x00002002ff0075a7 */ /* 0x0002a20008001108 */
[----:B------:R-:W-:-:S09]  /*18f0*/  R2UR UR8, R20 ;  /* 0x00000000140872ca */ /* 0x000fd200000e0000 */
[----:B------:R-:W-:-:S04]  /*1900*/  ULOP3.LUT UR35, UR9, 0xffffff00, UR35, 0xf8, !UPT ;  /* 0xffffff0009237892 */ /* 0x000fc8000f8ef823 */
[----:B------:R-:W-:Y:S01]  /*1910*/  ULEA UR11, UR8, UR11, 0x8 ;  /* 0x0000000b080b7291 */ /* 0x000fe2000f8e40ff */
[----:B------:R-:W-:Y:S11]  /*1920*/  BRA.U !UP0, `(.L_x_25) ;  /* 0x0000000108bc7547 */ /* 0x000ff6000b800000 */
[----:B------:R-:W-:Y:S01]  /*1930*/  UMOV UR16, UR21 ;  /* 0x0000001500107c82 */ /* 0x000fe20008000000 */
[----:B------:R-:W-:Y:S01]  /*1940*/  UMOV UR17, UR23 ;  /* 0x0000001700117c82 */ /* 0x000fe20008000000 */
[----:B------:R-:W-:-:S05]  /*1950*/  UMOV UR34, URZ ;  /* 0x000000ff00227c82 */ /* 0x000fca0008000000 */
.L_x_31:
[----:B------:R-:W-:Y:S01]  /*1960*/  ULEA UR33, UR17, UR6, 0x3 ;  /* 0x0000000611217291 */ /* 0x000fe2000f8e18ff */
[----:B------:R-:W-:Y:S01]  /*1970*/  @P5 MOV R3, 0x8000 ;  /* 0x0000800000035802 */ /* 0x000fe20000000f00 */
[----:B-12-4-:R-:W-:Y:S10]  /*1980*/  @P0 BRA `(.L_x_26) ;  /* 0x00000000000c0947 */ /* 0x016ff40003800000 */
[----:B------:R-:W-:-:S04]  /*1990*/  SHF.L.U32 R5, R15, 0x1f, RZ ;  /* 0x0000001f0f057819 */ /* 0x000fc800000006ff */
[----:B------:R-:W2:Y:S02]  /*19a0*/  SYNCS.PHASECHK.TRANS64.TRYWAIT P0, [UR33+0x20], R5 ;  /* 0x00002005ff0075a7 */ /* 0x000ea40008001121 */
[----:B--2---:R-:W-:Y:S05]  /*19b0*/  @!P0 BRA `(.L_x_27) ;  /* 0x00000098007c8947 */ /* 0x004fea0003800000 */
.L_x_26:
[----:B------:R2:W-:Y:S01]  /*19c0*/  @P5 SYNCS.ARRIVE.TRANS64 RZ, [UR33], R3 ;  /* 0x00000003ffff59a7 */ /* 0x0005e20008000021 */
[----:B------:R-:W-:Y:S02]  /*19d0*/  ULOP3.LUT UR8, UR22, 0x2, URZ, 0xfc, !UPT ;  /* 0x0000000216087892 */ /* 0x000fe4000f8efcff */
[----:B------:R-:W-:Y:S02]  /*19e0*/  UIADD3 UR16, UPT, UPT, UR16, 0x1, URZ ;  /* 0x0000000110107890 */ /* 0x000fe4000fffe0ff */
[----:B------:R-:W-:Y:S02]  /*19f0*/  UISETP.NE.AND UP0, UPT, UR8, 0x2, UPT ;  /* 0x000000020800788c */ /* 0x000fe4000bf05270 */
[----:B------:R-:W-:-:S07]  /*1a00*/  UISETP.NE.AND UP2, UPT, UR16, 0x1, UPT ;  /* 0x000000011000788c */ /* 0x000fce000bf45270 */
[----:B------:R-:W-:Y:S05]  /*1a10*/  BRA.U UP0, `(.L_x_28) ;  /* 0x0000000100047547 */ /* 0x000fea000b800000 */
[----:B------:R-:W-:Y:S05]  /*1a20*/  BPT.TRAP 0x1 ;  /* 0x000000040000795c */ /* 0x000fea0000300000 */
.L_x_28:
[----:B------:R-:W-:Y:S04]  /*1a30*/  BSSY.RECONVERGENT B0, `(.L_x_29) ;  /* 0x0000003000007945 */ /* 0x000fe80003800200 */
[----:B------:R-:W-:Y:S05]  /*1a40*/  @!P4 BRA `(.L_x_30) ;  /* 0x000000000004c947 */ /* 0x000fea0003800000 */
[----:B------:R-:W-:Y:S05]  /*1a50*/  BPT.TRAP 0x1 ;  /* 0x000000040000795c */ /* 0x000fea0000300000 */
.L_x_30:
[----:B------:R-:W-:Y:S05]  /*1a60*/  BSYNC.RECONVERGENT B0 ;  /* 0x0000000000007941 */ /* 0x000fea0003800200 */
.L_x_29:
[----:B------:R-:W-:Y:S02]  /*1a70*/  UIADD3 UR23, UPT, UPT, UR17, 0x1, URZ ;  /* 0x0000000111177890 */ /* 0x000fe4000fffe0ff */
[----:B------:R-:W-:Y:S02]  /*1a80*/  UIADD3 UR28, UP1, UPT, UR14, 0x80, URZ ;  /* 0x000000800e1c7890 */ /* 0x000fe4000ff3e0ff */
[----:B------:R-:W-:Y:S02]  /*1a90*/  UISETP.NE.AND UP0, UPT, UR23, 0x4, UPT ;  /* 0x000000041700788c */ /* 0x000fe4000bf05270 */
[----:B------:R-:W-:Y:S02]  /*1aa0*/  ULOP3.LUT UR33, UR33, 0xfefffff8, URZ, 0xc0, !UPT ;  /* 0xfefffff821217892 */ /* 0x000fe4000f8ec0ff */
[----:B------:R-:W-:Y:S02]  /*1ab0*/  USEL UR9, URZ, 0x1, UP0 ;  /* 0x00000001ff097887 */ /* 0x000fe40008000000 */
[----:B------:R-:W-:-:S02]  /*1ac0*/  USEL UR23, UR23, URZ, UP0 ;  /* 0x000000ff17177287 */ /* 0x000fc40008000000 */
[----:B------:R-:W-:Y:S02]  /*1ad0*/  UIADD3 UR26, UP0, UPT, UR14, 0x180, URZ ;  /* 0x000001800e1a7890 */ /* 0x000fe4000ff1e0ff */
[----:B------:R-:W-:Y:S01]  /*1ae0*/  ULEA UR8, UR23, UR6, 0x3 ;  /* 0x0000000617087291 */ /* 0x000fe2000f8e18ff */
[----:B------:R-:W-:Y:S01]  /*1af0*/  LOP3.LUT R15, R15, UR9, RZ, 0x3c, !PT ;  /* 0x000000090f0f7c12 */ /* 0x000fe2000f8e3cff */
[----:B------:R-:W-:Y:S02]  /*1b00*/  UIADD3.X UR29, UPT, UPT, URZ, UR15, URZ, UP1, !UPT ;  /* 0x0000000fff1d7290 */ /* 0x000fe40008ffe4ff */
[----:B------:R-:W-:Y:S01]  /*1b10*/  UIADD3.X UR27, UPT, UPT, URZ, UR15, URZ, UP0, !UPT ;  /* 0x0000000fff1b7290 */ /* 0x000fe200087fe4ff */
[----:B-1----:R-:W-:Y:S01]  /*1b20*/  SHF.L.U32 R2, R15, 0x1f, RZ ;  /* 0x0000001f0f027819 */ /* 0x002fe200000006ff */
[----:B------:R-:W-:Y:S01]  /*1b30*/  UMOV UR18, 0x0 ;  /* 0x0000000000127882 */ /* 0x000fe20000000000 */
[----:B------:R-:W-:Y:S01]  /*1b40*/  UMOV UR19, 0x10000000 ;  /* 0x1000000000137882 */ /* 0x000fe20000000000 */
[----:B------:R-:W-:Y:S01]  /*1b50*/  UMOV UR10, UR34 ;  /* 0x00000022000a7c82 */ /* 0x000fe20008000000 */
[----:B------:R4:W1:Y:S01]  /*1b60*/  SYNCS.PHASECHK.TRANS64.TRYWAIT P0, [UR8+0x20], R2 ;  /* 0x00002002ff0075a7 */ /* 0x0008620008001108 */
[----:B------:R-:W-:Y:S01]  /*1b70*/  ULEA UR8, UR17, UR6, 0xd ;  /* 0x0000000611087291 */ /* 0x000fe2000f8e68ff */
[----:B------:R-:W-:Y:S01]  /*1b80*/  UMOV UR12, UR36 ;  /* 0x00000024000c7c82 */ /* 0x000fe20008000000 */
[----:B------:R-:W-:-:S02]  /*1b90*/  UMOV UR9, UR33 ;  /* 0x0000002100097c82 */ /* 0x000fc40008000000 */
[----:B------:R-:W-:Y:S02]  /*1ba0*/  UIADD3 UR32, UPT, UPT, UR8, 0x10800, URZ ;  /* 0x0001080008207890 */ /* 0x000fe4000fffe0ff */
[----:B------:R-:W-:Y:S01]  /*1bb0*/  UIADD3 UR8, UPT, UPT, UR8, 0x18800, URZ ;  /* 0x0001880008087890 */ /* 0x000fe2000fffe0ff */
[----:B------:R-:W-:Y:S01]  /*1bc0*/  UMOV UR25, UR13 ;  /* 0x0000000d00197c82 */ /* 0x000fe20008000000 */
[----:B------:R-:W-:-:S05]  /*1bd0*/  UMOV UR17, UR23 ;  /* 0x0000001700117c82 */ /* 0x000fca0008000000 */
[----:B------:R2:W-:Y:S02]  /*1be0*/  UTMALDG.3D.2CTA [UR32], [UR28], desc[UR18] ;  /* 0x000012201c0075b4 */ /* 0x0005e40008211000 */
[----:B------:R4:W-:Y:S01]  /*1bf0*/  UTMALDG.3D.2CTA [UR8], [UR26], desc[UR18] ;  /* 0x000012081a0075b4 */ /* 0x0009e20008211000 */
[----:B--2---:R-:W-:Y:S01]  /*1c00*/  UIADD3 UR34, UPT, UPT, UR34, 0x20, URZ ;  /* 0x0000002022227890 */ /* 0x004fe2000fffe0ff */
[----:B------:R-:W-:Y:S11]  /*1c10*/  BRA.U UP2, `(.L_x_31) ;  /* 0xfffffffd02507547 */ /* 0x000ff6000b83ffff */
.L_x_25:
[----:B----4-:R-:W-:Y:S01]  /*1c20*/  ULEA UR8, UR23, UR6, 0x3 ;  /* 0x0000000617087291 */ /* 0x010fe2000f8e18ff */
[----:B-1----:R-:W-:Y:S01]  /*1c30*/  SHF.L.U32 R2, R15, 0x1f, RZ ;  /* 0x0000001f0f027819 */ /* 0x002fe200000006ff */
[----:B------:R-:W-:Y:S01]  /*1c40*/  @!P1 SYNCS.ARRIVE.TRANS64.A1T0 RZ, [UR6+0x88], RZ ;  /* 0x000088ffffff99a7 */ /* 0x000fe20008100006 */
[----:B------:R-:W-:-:S06]  /*1c50*/  UISETP.GT.AND UP0, UPT, UR7, UR5, UPT ;  /* 0x000000050700728c */ /* 0x000fcc000bf04270 */
[----:B--2---:R1:W2:Y:S03]  /*1c60*/  SYNCS.PHASECHK.TRANS64.TRYWAIT P0, [UR8+0x20], R2 ;  /* 0x00002002ff0075a7 */ /* 0x0042a60008001108 */
[----:B------:R-:W-:Y:S05]  /*1c70*/  BRA.U !UP0, `(.L_x_32) ;  /* 0x0000000108bc7547 */ /* 0x000fea000b800000 */
[----:B------:R-:W-:Y:S01]  /*1c80*/  UIADD3 UR26, UPT, UPT, UR24, UR25, URZ ;  /* 0x00000019181a7290 */ /* 0x000fe2000fffe0ff */
[----:B------:R-:W-:-:S11]  /*1c90*/  UMOV UR27, UR23 ;  /* 0x00000017001b7c82 */ /* 0x000fd60008000000 */
.L_x_38:
[----:B------:R-:W-:Y:S01]  /*1ca0*/  ULEA UR17, UR27, UR6, 0x3 ;  /* 0x000000061b117291 */ /* 0x000fe2000f8e18ff */
[----:B--2---:R-:W-:Y:S01]  /*1cb0*/  @P5 MOV R3, 0x8000 ;  /* 0x0000800000035802 */ /* 0x004fe20000000f00 */
[----:B-12---:R-:W-:Y:S10]  /*1cc0*/  @P0 BRA `(.L_x_33) ;  /* 0x00000000000c0947 */ /* 0x006ff40003800000 */
[----:B------:R-:W-:-:S04]  /*1cd0*/  SHF.L.U32 R5, R15, 0x1f, RZ ;  /* 0x0000001f0f057819 */ /* 0x000fc800000006ff */
[----:B------:R-:W2:Y:S02]  /*1ce0*/  SYNCS.PHASECHK.TRANS64.TRYWAIT P0, [UR17+0x20], R5 ;  /* 0x00002005ff0075a7 */ /* 0x000ea40008001111 */
[----:B--2---:R-:W-:Y:S05]  /*1cf0*/  @!P0 BRA `(.L_x_34) ;  /* 0x0000009400c48947 */ /* 0x004fea0003800000 */
.L_x_33:
[----:B------:R2:W-:Y:S01]  /*1d00*/  @P5 SYNCS.ARRIVE.TRANS64 RZ, [UR17], R3 ;  /* 0x00000003ffff59a7 */ /* 0x0005e20008000011 */
[----:B------:R-:W-:-:S04]  /*1d10*/  ULOP3.LUT UR8, UR22, 0x2, URZ, 0xfc, !UPT ;  /* 0x0000000216087892 */ /* 0x000fc8000f8efcff */
[----:B------:R-:W-:-:S09]  /*1d20*/  UISETP.NE.AND UP0, UPT, UR8, 0x2, UPT ;  /* 0x000000020800788c */ /* 0x000fd2000bf05270 */
[----:B------:R-:W-:Y:S05]  /*1d30*/  BRA.U UP0, `(.L_x_35) ;  /* 0x0000000100047547 */ /* 0x000fea000b800000 */
[----:B------:R-:W-:Y:S05]  /*1d40*/  BPT.TRAP 0x1 ;  /* 0x000000040000795c */ /* 0x000fea0000300000 */
.L_x_35:
[----:B------:R-:W-:Y:S04]  /*1d50*/  BSSY.RECONVERGENT B0, `(.L_x_36) ;  /* 0x0000003000007945 */ /* 0x000fe80003800200 */
[----:B------:R-:W-:Y:S05]  /*1d60*/  @!P4 BRA `(.L_x_37) ;  /* 0x000000000004c947 */ /* 0x000fea0003800000 */
[----:B------:R-:W-:Y:S05]  /*1d70*/  BPT.TRAP 0x1 ;  /* 0x000000040000795c */ /* 0x000fea0000300000 */
.L_x_37:
[----:B------:R-:W-:Y:S05]  /*1d80*/  BSYNC.RECONVERGENT B0 ;  /* 0x0000000000007941 */ /* 0x000fea0003800200 */
.L_x_36:
[----:B------:R-:W-:Y:S02]  /*1d90*/  UIADD3 UR23, UPT, UPT, UR27, 0x1, URZ ;  /* 0x000000011b177890 */ /* 0x000fe4000fffe0ff */
[----:B------:R-:W-:Y:S02]  /*1da0*/  UIADD3 UR32, UP1, UPT, UR14, 0x80, URZ ;  /* 0x000000800e207890 */ /* 0x000fe4000ff3e0ff */
[----:B------:R-:W-:Y:S02]  /*1db0*/  UISETP.NE.AND UP0, UPT, UR23, 0x4, UPT ;  /* 0x000000041700788c */ /* 0x000fe4000bf05270 */
[----:B------:R-:W-:Y:S02]  /*1dc0*/  USHF.L.U32 UR18, UR25, 0x5, URZ ;  /* 0x0000000519127899 */ /* 0x000fe400080006ff */
[----:B------:R-:W-:Y:S02]  /*1dd0*/  USEL UR9, URZ, 0x1, UP0 ;  /* 0x00000001ff097887 */ /* 0x000fe40008000000 */
[----:B------:R-:W-:-:S02]  /*1de0*/  USEL UR23, UR23, URZ, UP0 ;  /* 0x000000ff17177287 */ /* 0x000fc40008000000 */
[----:B------:R-:W-:Y:S02]  /*1df0*/  UIADD3 UR30, UP0, UPT, UR14, 0x180, URZ ;  /* 0x000001800e1e7890 */ /* 0x000fe4000ff1e0ff */
[----:B------:R-:W-:Y:S01]  /*1e00*/  ULEA UR8, UR23, UR6, 0x3 ;  /* 0x0000000617087291 */ /* 0x000fe2000f8e18ff */
[----:B------:R-:W-:Y:S01]  /*1e10*/  LOP3.LUT R15, R15, UR9, RZ, 0x3c, !PT ;  /* 0x000000090f0f7c12 */ /* 0x000fe2000f8e3cff */
[----:B------:R-:W-:Y:S02]  /*1e20*/  ULOP3.LUT UR17, UR17, 0xfefffff8, URZ, 0xc0, !UPT ;  /* 0xfefffff811117892 */ /* 0x000fe4000f8ec0ff */
[----:B------:R-:W-:Y:S01]  /*1e30*/  UIADD3.X UR33, UPT, UPT, URZ, UR15, URZ, UP1, !UPT ;  /* 0x0000000fff217290 */ /* 0x000fe20008ffe4ff */
[----:B-1----:R-:W-:Y:S01]  /*1e40*/  SHF.L.U32 R2, R15, 0x1f, RZ ;  /* 0x0000001f0f027819 */ /* 0x002fe200000006ff */
[----:B------:R-:W-:Y:S01]  /*1e50*/  UIADD3.X UR31, UPT, UPT, URZ, UR15, URZ, UP0, !UPT ;  /* 0x0000000fff1f7290 */ /* 0x000fe200087fe4ff */
[----:B------:R-:W-:Y:S02]  /*1e60*/  UMOV UR28, 0x0 ;  /* 0x00000000001c7882 */ /* 0x000fe40000000000 */
[----:B------:R4:W1:Y:S01]  /*1e70*/  SYNCS.PHASECHK.TRANS64.TRYWAIT P0, [UR8+0x20], R2 ;  /* 0x00002002ff0075a7 */ /* 0x0008620008001108 */
[----:B------:R-:W-:Y:S01]  /*1e80*/  ULEA UR8, UR27, UR6, 0xd ;  /* 0x000000061b087291 */ /* 0x000fe2000f8e68ff */
[----:B------:R-:W-:Y:S01]  /*1e90*/  UMOV UR29, 0x10000000 ;  /* 0x10000000001d7882 */ /* 0x000fe20000000000 */
[----:B------:R-:W-:-:S02]  /*1ea0*/  UMOV UR19, UR35 ;  /* 0x0000002300137c82 */ /* 0x000fc40008000000 */
[----:B------:R-:W-:Y:S02]  /*1eb0*/  UIADD3 UR16, UPT, UPT, UR8, 0x10800, URZ ;  /* 0x0001080008107890 */ /* 0x000fe4000fffe0ff */
[----:B------:R-:W-:Y:S01]  /*1ec0*/  UIADD3 UR8, UPT, UPT, UR8, 0x18800, URZ ;  /* 0x0001880008087890 */ /* 0x000fe2000fffe0ff */
[----:B------:R-:W-:Y:S01]  /*1ed0*/  UMOV UR20, UR36 ;  /* 0x0000002400147c82 */ /* 0x000fe20008000000 */
[----:B------:R-:W-:Y:S01]  /*1ee0*/  UMOV UR12, UR36 ;  /* 0x00000024000c7c82 */ /* 0x000fe20008000000 */
[----:B------:R-:W-:Y:S01]  /*1ef0*/  UMOV UR9, UR17 ;  /* 0x0000001100097c82 */ /* 0x000fe20008000000 */
[----:B------:R-:W-:Y:S01]  /*1f00*/  UMOV UR10, UR18 ;  /* 0x00000012000a7c82 */ /* 0x000fe20008000000 */
[----:B------:R-:W-:Y:S02]  /*1f10*/  UIADD3 UR25, UPT, UPT, UR25, 0x1, URZ ;  /* 0x0000000119197890 */ /* 0x000fe4000fffe0ff */
[----:B------:R4:W-:Y:S01]  /*1f20*/  UTMALDG.3D.2CTA [UR16], [UR32], desc[UR28] ;  /* 0x00001c10200075b4 */ /* 0x0009e20008211000 */
[----:B------:R-:W-:Y:S01]  /*1f30*/  UMOV UR27, UR23 ;  /* 0x00000017001b7c82 */ /* 0x000fe20008000000 */
[----:B------:R-:W-:Y:S01]  /*1f40*/  UISETP.NE.AND UP0, UPT, UR25, UR26, UPT ;  /* 0x0000001a1900728c */ /* 0x000fe2000bf05270 */
[----:B------:R4:W-:Y:S08]  /*1f50*/  UTMALDG.3D.2CTA [UR8], [UR30], desc[UR28] ;  /* 0x00001c081e0075b4 */ /* 0x0009f00008211000 */
[----:B----4-:R-:W-:Y:S05]  /*1f60*/  BRA.U UP0, `(.L_x_38) ;  /* 0xfffffffd004c7547 */ /* 0x010fea000b83ffff */
.L_x_32:
[----:B-1----:R-:W-:Y:S01]  /*1f70*/  LEA R2, R14, UR6, 0x3 ;  /* 0x000000060e027c11 */ /* 0x002fe2000f8e18ff */
[----:B------:R-:W-:Y:S01]  /*1f80*/  NOP ;  /* 0x0000000000007918 */ /* 0x000fe20000000000 */
[----:B--2---:R-:W-:Y:S02]  /*1f90*/  SHF.L.U32 R3, R12, 0x1f, RZ ;  /* 0x0000001f0c037819 */ /* 0x004fe400000006ff */
[----:B------:R-:W-:Y:S02]  /*1fa0*/  LEA R4, R14, UR6, 0x4 ;  /* 0x000000060e047c11 */ /* 0x000fe4000f8e20ff */
[----:B------:R-:W1:Y:S02]  /*1fb0*/  SYNCS.PHASECHK.TRANS64.TRYWAIT P0, [R2+URZ+0x90], R3 ;  /* 0x00009003020075a7 */ /* 0x000e6400080011ff */
[----:B-1----:R-:W-:Y:S05]  /*1fc0*/  @!P0 BRA `(.L_x_39) ;  /* 0x0000009400288947 */ /* 0x002fea0003800000 */
.L_x_150:
[----:B------:R-:W2:Y:S01]  /*1fd0*/  LDS.128 R4, [R4+0x100] ;  /* 0x0001000004047984 */ /* 0x000ea20000000c00 */
[----:B------:R-:W-:Y:S01]  /*1fe0*/  ISETP.GE.AND P0, PT, R72, 0x1, PT ;  /* 0x000000014800780c */ /* 0x000fe20003f06270 */
[----:B-1----:R-:W-:Y:S01]  /*1ff0*/  VIADD R2, R2, 0xa0 ;  /* 0x000000a002027836 */ /* 0x002fe20000000000 */
[----:B------:R-:W-:Y:S01]  /*2000*/  @!PT LDS RZ, [RZ] ;  /* 0x00000000fffff984 */ /* 0x000fe20000000800 */
[----:B------:R-:W-:Y:S01]  /*2010*/  @!PT LDS RZ, [RZ] ;  /* 0x00000000fffff984 */ /* 0x000fe20000000800 */
[----:B------:R-:W-:Y:S01]  /*2020*/  @!PT LDS RZ, [RZ] ;  /* 0x00000000fffff984 */ /* 0x000fe20000000800 */
[----:B------:R-:W-:Y:S01]  /*2030*/  @!PT LDS RZ, [RZ] ;  /* 0x00000000fffff984 */ /* 0x000fe20000000800 */
[----:B------:R1:W-:Y:S06]  /*2040*/  MEMBAR.ALL.CTA ;  /* 0x0000000000007992 */ /* 0x0003ec0000008000 */
[----:B-1----:R-:W1:Y:S01]  /*2050*/  FENCE.VIEW.ASYNC.S ;  /* 0x00000000000073c6 */ /* 0x002e620000000000 */
[----:B------:R-:W-:-:S04]  /*2060*/  PRMT R2, RZ, 0x654, R2 ;  /* 0x00000654ff027816 */ /* 0x000fc80000000002 */
[----:B-1----:R1:W-:Y:S01]  /*2070*/  SYNCS.ARRIVE.TRANS64.RED.A1T0 RZ, [R2+URZ], RZ ;  /* 0x000000ff02ff79a7 */ /* 0x0023e200081004ff */
[----:B--2---:R-:W-:-:S13]  /*2080*/  LOP3.LUT P2, RZ, R6, 0x1, RZ, 0xc0, !PT ;  /* 0x0000000106ff7812 */ /* 0x004fda000784c0ff */
[----:B------:R-:W-:Y:S01]  /*2090*/  @P2 SHF.R.U32.HI R3, RZ, 0x10, R5 ;  /* 0x00000010ff032819 */ /* 0x000fe20000011605 */
[----:B------:R-:W-:Y:S01]  /*20a0*/  VOTEU.ANY UP0, P2 ;  /* 0x0000000000ff7886 */ /* 0x000fe20001000100 */
[----:B------:R-:W-:Y:S02]  /*20b0*/  @P2 MOV R13, R4 ;  /* 0x00000004000d2202 */ /* 0x000fe40000000f00 */
[----:B------:R-:W-:Y:S02]  /*20c0*/  @P2 R2UR.BROADCAST UR8, R3 ;  /* 0x00000000030822ca */ /* 0x000fe400008e0000 */
[----:B------:R-:W-:-:S11]  /*20d0*/  @P2 LOP3.LUT R11, R5, 0xffff, RZ, 0xc0, !PT ;  /* 0x0000ffff050b2812 */ /* 0x000fd600078ec0ff */
[----:B------:R-:W-:Y:S01]  /*20e0*/  @UP0 UMOV UR36, UR8 ;  /* 0x0000000800240c82 */ /* 0x000fe20008000000 */
[----:B-1----:R-:W-:Y:S05]  /*20f0*/  @!P0 BRA `(.L_x_40) ;  /* 0x0000000000b88947 */ /* 0x002fea0003800000 */
[----:B------:R-:W3:Y:S01]  /*2100*/  LDC.64 R4, c[0x0][0xb18] ;  /* 0x0002c600ff047b82 */ /* 0x000ee20000000a00 */
[----:B------:R-:W-:-:S07]  /*2110*/  ISETP.NE.AND P3, PT, R72, 0x1, PT ;  /* 0x000000014800780c */ /* 0x000fce0003f65270 */
[----:B------:R-:W1:Y:S08]  /*2120*/  LDC.64 R6, c[0x0][0xb10] ;  /* 0x0002c400ff067b82 */ /* 0x000e700000000a00 */
[----:B------:R-:W2:Y:S08]  /*2130*/  LDC R17, c[0x0][0xb20] ;  /* 0x0002c800ff117b82 */ /* 0x000eb00000000800 */
[----:B------:R-:W4:Y:S01]  /*2140*/  LDC R18, c[0x0][0xb0c] ;  /* 0x0002c300ff127b82 */ /* 0x000f220000000800 */
[----:B---3--:R-:W-:Y:S01]  /*2150*/  IMAD.HI.U32 R22, R0, R5, RZ ;  /* 0x0000000500167227 */ /* 0x008fe200078e00ff */
[----:B------:R-:W-:-:S06]  /*2160*/  ISETP.NE.AND P0, PT, R4, 0x1, PT ;  /* 0x000000010400780c */ /* 0x000fcc0003f05270 */
[----:B------:R-:W3:Y:S01]  /*2170*/  LDC.64 R2, c[0x0][0xb28] ;  /* 0x0002ca00ff027b82 */ /* 0x000ee20000000a00 */
[----:B-1----:R-:W-:-:S04]  /*2180*/  IMAD.HI.U32 R20, R9, R6, RZ ;  /* 0x0000000609147227 */ /* 0x002fc800078e00ff */
[----:B------:R-:W-:Y:S01]  /*2190*/  IMAD.HI.U32 R24, R13, R6, RZ ;  /* 0x000000060d187227 */ /* 0x000fe200078e00ff */
[----:B------:R-:W-:Y:S02]  /*21a0*/  SHF.R.U32.HI R20, RZ, R7, R20 ;  /* 0x00000007ff147219 */ /* 0x000fe40000011614 */
[----:B--2---:R-:W-:Y:S01]  /*21b0*/  SHF.R.U32.HI R19, RZ, R17, R22 ;  /* 0x00000011ff137219 */ /* 0x004fe20000011616 */
[----:B------:R-:W-:Y:S01]  /*21c0*/  IMAD.HI.U32 R22, R11, R5, RZ ;  /* 0x000000050b167227 */ /* 0x000fe200078e00ff */
[----:B------:R-:W-:Y:S02]  /*21d0*/  SHF.R.U32.HI R24, RZ, R7, R24 ;  /* 0x00000007ff187219 */ /* 0x000fe40000011618 */
[----:B------:R-:W-:Y:S02]  /*21e0*/  SEL R19, R0, R19, !P0 ;  /* 0x0000001300137207 */ /* 0x000fe40004000000 */
[----:B------:R-:W-:Y:S02]  /*21f0*/  SHF.R.U32.HI R22, RZ, R17, R22 ;  /* 0x00000011ff167219 */ /* 0x000fe40000011616 */
[----:B----4-:R-:W-:-:S02]  /*2200*/  ISETP.NE.AND P1, PT, R18, 0x1, PT ;  /* 0x000000011200780c */ /* 0x010fc40003f25270 */
[----:B------:R-:W-:Y:S02]  /*2210*/  SEL R5, R11, R22, !P0 ;  /* 0x000000160b057207 */ /* 0x000fe40004000000 */
[----:B------:R-:W-:Y:S02]  /*2220*/  SEL R21, R9, R20, !P1 ;  /* 0x0000001409157207 */ /* 0x000fe40004800000 */
[----:B------:R-:W-:Y:S01]  /*2230*/  SEL R7, R13, R24, !P1 ;  /* 0x000000180d077207 */ /* 0x000fe20004800000 */
[----:B---3--:R-:W-:Y:S01]  /*2240*/  IMAD.HI.U32 R20, R19, R2, RZ ;  /* 0x0000000213147227 */ /* 0x008fe200078e00ff */
[----:B------:R-:W-:-:S03]  /*2250*/  IADD3 R17, PT, PT, -R5, RZ, RZ ;  /* 0x000000ff05117210 */ /* 0x000fc60007ffe1ff */
        /* <DEDUP_REMOVED lines=11> */
[----:B------:R-:W-:-:S04]  /*2310*/  @!P0 IMAD.HI.U32 R20, R7, R2, RZ ;  /* 0x0000000207148227 */ /* 0x000fc800078e00ff */
[----:B------:R-:W-:Y:S01]  /*2320*/  IMAD.MOV R2, RZ, RZ, -R6 ;  /* 0x000000ffff027224 */ /* 0x000fe200078e0a06 */
[----:B------:R-:W-:-:S03]  /*2330*/  @!P0 SHF.R.U32.HI R20, RZ, R3, R20 ;  /* 0x00000003ff148219 */ /* 0x000fc60000011614 */
[----:B------:R-:W-:Y:S01]  /*2340*/  IMAD R2, R72, R2, R5 ;  /* 0x0000000248027224 */ /* 0x000fe200078e0205 */
        /* <DEDUP_REMOVED lines=9> */
.L_x_40:
[----:B------:R-:W1:Y:S02]  /*23e0*/  LDCU UR8, c[0x0][0xb30] ;  /* 0x00016600ff0877ac */ /* 0x000e640008000800 */
[----:B-1----:R-:W-:-:S09]  /*23f0*/  UISETP.NE.AND UP0, UPT, UR8, 0x1, UPT ;  /* 0x000000010800788c */ /* 0x002fd2000bf05270 */
[----:B------:R-:W-:Y:S05]  /*2400*/  BRA.U UP0, `(.L_x_41) ;  /* 0x0000000100407547 */ /* 0x000fea000b800000 */
[----:B------:R-:W1:Y:S08]  /*2410*/  LDC.64 R4, c[0x0][0xb10] ;  /* 0x0002c400ff047b82 */ /* 0x000e700000000a00 */
[----:B------:R-:W2:Y:S08]  /*2420*/  LDC.64 R2, c[0x0][0xb18] ;  /* 0x0002c600ff027b82 */ /* 0x000eb00000000a00 */
[----:B------:R-:W4:Y:S08]  /*2430*/  LDC R6, c[0x0][0xb20] ;  /* 0x0002c800ff067b82 */ /* 0x000f300000000800 */
[----:B------:R-:W3:Y:S01]  /*2440*/  LDC R18, c[0x0][0xb0c] ;  /* 0x0002c300ff127b82 */ /* 0x000ee20000000800 */
[----:B-1----:R-:W-:-:S05]  /*2450*/  IMAD.HI.U32 R4, R13, R4, RZ ;  /* 0x000000040d047227 */ /* 0x002fca00078e00ff */
[----:B------:R-:W-:Y:S01]  /*2460*/  SHF.R.U32.HI R4, RZ, R5, R4 ;  /* 0x00000005ff047219 */ /* 0x000fe20000011604 */
[----:B--2---:R-:W-:Y:S01]  /*2470*/  IMAD.HI.U32 R3, R11, R3, RZ ;  /* 0x000000030b037227 */ /* 0x004fe200078e00ff */
[----:B------:R-:W-:-:S04]  /*2480*/  ISETP.NE.AND P0, PT, R2, 0x1, PT ;  /* 0x000000010200780c */ /* 0x000fc80003f05270 */
[----:B----4-:R-:W-:-:S04]  /*2490*/  SHF.R.U32.HI R6, RZ, R6, R3 ;  /* 0x00000006ff067219 */ /* 0x010fc80000011603 */
[----:B------:R-:W-:Y:S02]  /*24a0*/  SEL R3, R11, R6, !P0 ;  /* 0x000000060b037207 */ /* 0x000fe40004000000 */
[----:B---3--:R-:W-:-:S04]  /*24b0*/  ISETP.NE.AND P1, PT, R18, 0x1, PT ;  /* 0x000000011200780c */ /* 0x008fc80003f25270 */
[----:B------:R-:W-:-:S05]  /*24c0*/  SEL R4, R13, R4, !P1 ;  /* 0x000000040d047207 */ /* 0x000fca0004800000 */
[----:B------:R-:W-:Y:S02]  /*24d0*/  IMAD.IADD R5, R3, 0x1, -R4 ;  /* 0x0000000103057824 */ /* 0x000fe400078e0a04 */
[----:B------:R-:W-:Y:S02]  /*24e0*/  IMAD.IADD R3, R4, 0x1, -R3 ;  /* 0x0000000104037824 */ /* 0x000fe400078e0a03 */
[----:B------:R-:W-:Y:S02]  /*24f0*/  IMAD R13, R5, R18, R13 ;  /* 0x00000012050d7224 */ /* 0x000fe400078e020d */
[----:B------:R-:W-:-:S07]  /*2500*/  IMAD R11, R3, R2, R11 ;  /* 0x00000002030b7224 */ /* 0x000fce00078e020b */
.L_x_41:
[----:B------:R-:W-:Y:S01]  /*2510*/  VIADD R14, R14, 0x1 ;  /* 0x000000010e0e7836 */ /* 0x000fe20000000000 */
[----:B------:R-:W-:Y:S01]  /*2520*/  PLOP3.LUT P1, PT, PT, PT, PT, 0x80, 0x8 ;  /* 0x000000000008781c */ /* 0x000fe20003f2f070 */
[----:B------:R-:W-:Y:S02]  /*2530*/  IMAD.IADD R21, R13, 0x1, R156 ;  /* 0x000000010d157824 */ /* 0x000fe400078e029c */
[----:B------:R-:W-:Y:S01]  /*2540*/  IMAD.IADD R20, R11, 0x1, R154 ;  /* 0x000000010b147824 */ /* 0x000fe200078e029a */
[----:B------:R-:W-:-:S04]  /*2550*/  ISETP.NE.AND P0, PT, R14, 0x2, PT ;  /* 0x000000020e00780c */ /* 0x000fc80003f05270 */
[----:B------:R-:W-:Y:S02]  /*2560*/  SEL R3, RZ, 0x1, P0 ;  /* 0x00000001ff037807 */ /* 0x000fe40000000000 */
[----:B------:R-:W-:Y:S02]  /*2570*/  SEL R14, R14, RZ, P0 ;  /* 0x000000ff0e0e7207 */ /* 0x000fe40000000000 */
[----:B------:R-:W-:Y:S01]  /*2580*/  LOP3.LUT R12, R12, R3, RZ, 0x3c, !PT ;  /* 0x000000030c0c7212 */ /* 0x000fe200078e3cff */
[----:B------:R-:W-:Y:S06]  /*2590*/  @P2 BRA `(.L_x_42) ;  /* 0xfffffff000642947 */ /* 0x000fec000383ffff */
[----:B------:R-:W-:Y:S01]  /*25a0*/  UIADD3 UR6, UPT, UPT, UR6, 0x20, URZ ;  /* 0x0000002006067890 */ /* 0x000fe2000fffe0ff */
[----:B------:R-:W-:-:S03]  /*25b0*/  SHF.L.U32 R3, R15, 0x1f, RZ ;  /* 0x0000001f0f037819 */ /* 0x000fc600000006ff */
[----:B------:R-:W-:-:S09]  /*25c0*/  ULEA UR4, UR23, UR6, 0x3 ;  /* 0x0000000617047291 */ /* 0x000fd2000f8e18ff */
[----:B------:R-:W1:Y:S02]  /*25d0*/  SYNCS.PHASECHK.TRANS64.TRYWAIT P0, [UR4], R3 ;  /* 0x00000003ff0075a7 */ /* 0x000e640008001104 */
[----:B-1----:R-:W-:Y:S05]  /*25e0*/  @!P0 BRA `(.L_x_43) ;  /* 0x0000008c00b48947 */ /* 0x002fea0003800000 */
.L_x_152:
[----:B------:R-:W-:-:S04]  /*25f0*/  UIADD3 UR5, UPT, UPT, UR23, 0x1, URZ ;  /* 0x0000000117057890 */ /* 0x000fc8000fffe0ff */
[----:B------:R-:W-:-:S04]  /*2600*/  UISETP.NE.AND UP0, UPT, UR5, 0x4, UPT ;  /* 0x000000040500788c */ /* 0x000fc8000bf05270 */
[----:B------:R-:W-:Y:S02]  /*2610*/  USEL UR7, URZ, 0x1, UP0 ;  /* 0x00000001ff077887 */ /* 0x000fe40008000000 */
[----:B------:R-:W-:-:S04]  /*2620*/  USEL UR5, UR5, URZ, UP0 ;  /* 0x000000ff05057287 */ /* 0x000fc80008000000 */
[----:B------:R-:W-:Y:S01]  /*2630*/  ULEA UR4, UR5, UR6, 0x3 ;  /* 0x0000000605047291 */ /* 0x000fe2000f8e18ff */
[----:B------:R-:W-:-:S04]  /*2640*/  LOP3.LUT R2, R15, UR7, RZ, 0x3c, !PT ;  /* 0x000000070f027c12 */ /* 0x000fc8000f8e3cff */
[----:B-1----:R-:W-:-:S04]  /*2650*/  SHF.L.U32 R3, R2, 0x1f, RZ ;  /* 0x0000001f02037819 */ /* 0x002fc800000006ff */
[----:B------:R-:W1:Y:S02]  /*2660*/  SYNCS.PHASECHK.TRANS64.TRYWAIT P0, [UR4], R3 ;  /* 0x00000003ff0075a7 */ /* 0x000e640008001104 */
[----:B-1----:R-:W-:Y:S05]  /*2670*/  @!P0 BRA `(.L_x_44) ;  /* 0x0000008c00a88947 */ /* 0x002fea0003800000 */
.L_x_154:
        /* <DEDUP_REMOVED lines=9> */
.L_x_156:
[----:B------:R-:W-:-:S04]  /*2710*/  UIADD3 UR5, UPT, UPT, UR5, 0x1, URZ ;  /* 0x0000000105057890 */ /* 0x000fc8000fffe0ff */
[----:B------:R-:W-:-:S04]  /*2720*/  UISETP.NE.AND UP0, UPT, UR5, 0x4, UPT ;  /* 0x000000040500788c */ /* 0x000fc8000bf05270 */
[----:B------:R-:W-:Y:S02]  /*2730*/  USEL UR4, URZ, 0x1, UP0 ;  /* 0x00000001ff047887 */ /* 0x000fe40008000000 */
[----:B------:R-:W-:-:S04]  /*2740*/  USEL UR5, UR5, URZ, UP0 ;  /* 0x000000ff05057287 */ /* 0x000fc80008000000 */
[----:B------:R-:W-:Y:S01]  /*2750*/  ULEA UR5, UR5, UR6, 0x3 ;  /* 0x0000000605057291 */ /* 0x000fe2000f8e18ff */
[----:B-1----:R-:W-:-:S04]  /*2760*/  LOP3.LUT R3, R2, UR4, RZ, 0x3c, !PT ;  /* 0x0000000402037c12 */ /* 0x002fc8000f8e3cff */
[----:B------:R-:W-:Y:S01]  /*2770*/  SHF.L.U32 R3, R3, 0x1f, RZ ;  /* 0x0000001f03037819 */ /* 0x000fe200000006ff */
[----:B---3--:R-:W-:-:S07]  /*2780*/  IMAD.U32 R0, RZ, RZ, UR5 ;  /* 0x00000005ff007e24 */ /* 0x008fce000f8e00ff */
.L_x_46:
[----:B-1----:R1:W2:Y:S02]  /*2790*/  SYNCS.PHASECHK.TRANS64.TRYWAIT P0, [R0+URZ], R3 ;  /* 0x00000003000075a7 */ /* 0x0022a400080011ff */
[----:B--2---:R-:W-:Y:S05]  /*27a0*/  @!P0 NANOSLEEP.SYNCS 0x989680 ;  /* 0x009896800000895d */ /* 0x004fea0003900000 */
[----:B------:R-:W2:Y:S02]  /*27b0*/  @!P0 SYNCS.PHASECHK.TRANS64 P0, [R0+URZ], R3 ;  /* 0x00000003000085a7 */ /* 0x000ea400080010ff */
[----:B--2---:R-:W-:Y:S05]  /*27c0*/  @P0 EXIT ;  /* 0x000000000000094d */ /* 0x004fea0003800000 */
[----:B------:R-:W-:Y:S05]  /*27d0*/  BRA `(.L_x_46) ;  /* 0xfffffffc00ec7947 */ /* 0x000fea000383ffff */
.L_x_22:
[----:B------:R-:W-:-:S04]  /*27e0*/  UISETP.NE.AND UP1, UPT, UR37, URZ, UPT ;  /* 0x000000ff2500728c */ /* 0x000fc8000bf25270 */
[----:B------:R-:W-:-:S09]  /*27f0*/  UISETP.NE.OR UP1, UPT, UR10, 0x1, UP1 ;  /* 0x000000010a00788c */ /* 0x000fd20008f25670 */
[----:B------:R-:W-:Y:S05]  /*2800*/  BRA.U UP1, `(.L_x_47) ;  /* 0x00000005014c7547 */ /* 0x000fea000b800000 */
[----:B------:R-:W-:Y:S01]  /*2810*/  HFMA2 R11, -RZ, RZ, 0, 0 ;  /* 0x00000000ff0b7431 */ /* 0x000fe200000001ff */
[----:B------:R-:W-:Y:S01]  /*2820*/  ISETP.GE.U32.AND P2, PT, R10, 0x2, PT ;  /* 0x000000020a00780c */ /* 0x000fe20003f46070 */
[----:B------:R-:W-:Y:S01]  /*2830*/  IMAD.MOV.U32 R12, RZ, RZ, 0x1 ;  /* 0x00000001ff0c7424 */ /* 0x000fe200078e00ff */
[----:B------:R-:W-:Y:S01]  /*2840*/  CS2R R8, SRZ ;  /* 0x0000000000087805 */ /* 0x000fe2000001ff00 */
[----:B------:R-:W-:Y:S01]  /*2850*/  IMAD.MOV.U32 R3, RZ, RZ, RZ ;  /* 0x000000ffff037224 */ /* 0x000fe200078e00ff */
[----:B------:R-:W-:Y:S01]  /*2860*/  UMOV UR4, 0x400 ;  /* 0x0000040000047882 */ /* 0x000fe20000000000 */
[----:B------:R-:W-:Y:S01]  /*2870*/  UMOV UR6, URZ ;  /* 0x000000ff00067c82 */ /* 0x000fe20008000000 */
[----:B------:R-:W-:-:S12]  /*2880*/  ULEA UR37, UR37, UR4, 0x18 ;  /* 0x0000000425257291 */ /* 0x000fd8000f8ec0ff */
.L_x_51:
[----:B------:R-:W-:Y:S02]  /*2890*/  LEA R0, R3, UR37, 0x3 ;  /* 0x0000002503007c11 */ /* 0x000fe4000f8e18ff */
[----:B------:R-:W-:-:S03]  /*28a0*/  SHF.L.U32 R5, R8, 0x1f, RZ ;  /* 0x0000001f08057819 */ /* 0x000fc600000006ff */
[----:B------:R-:W-:Y:S01]  /*28b0*/  VIADD R4, R0, 0xe0 ;  /* 0x000000e000047836 */ /* 0x000fe20000000000 */
[----:B------:R-:W1:Y:S02]  /*28c0*/  SYNCS.PHASECHK.TRANS64.TRYWAIT P0, [R0+URZ+0xd0], R5 ;  /* 0x0000d005000075a7 */ /* 0x000e6400080011ff */
[----:B-1----:R-:W-:Y:S05]  /*28d0*/  @!P0 BRA `(.L_x_48) ;  /* 0x0000008c00408947 */ /* 0x002fea0003800000 */
.L_x_157:
[----:B------:R-:W-:Y:S01]  /*28e0*/  ULEA UR5, UR6, UR37, 0x3 ;  /* 0x0000002506057291 */ /* 0x000fe2000f8e18ff */
[----:B------:R-:W-:Y:S01]  /*28f0*/  PRMT R4, RZ, 0x654, R4 ;  /* 0x00000654ff047816 */ /* 0x000fe20000000004 */
[----:B-1----:R-:W-:Y:S01]  /*2900*/  @!P2 IMAD.MOV.U32 R5, RZ, RZ, 0x10 ;  /* 0x00000010ff05a424 */ /* 0x002fe200078e00ff */
[----:B------:R-:W-:Y:S01]  /*2910*/  SHF.L.U32 R7, R12, 0x1f, RZ ;  /* 0x0000001f0c077819 */ /* 0x000fe200000006ff */
[----:B------:R-:W-:Y:S01]  /*2920*/  UIADD3 UR4, UPT, UPT, UR5, 0x90, URZ ;  /* 0x0000009005047890 */ /* 0x000fe2000fffe0ff */
[----:B------:R1:W-:Y:S05]  /*2930*/  SYNCS.ARRIVE.TRANS64.RED.A1T0 RZ, [R4+URZ], RZ ;  /* 0x000000ff04ff79a7 */ /* 0x0003ea00081004ff */
[----:B------:R-:W-:Y:S01]  /*2940*/  IMAD.U32 R13, RZ, RZ, UR4 ;  /* 0x00000004ff0d7e24 */ /* 0x000fe2000f8e00ff */
[----:B------:R-:W2:Y:S04]  /*2950*/  SYNCS.PHASECHK.TRANS64.TRYWAIT P0, [UR5+0xa0], R7 ;  /* 0x0000a007ff0075a7 */ /* 0x000ea80008001105 */
[----:B------:R-:W-:Y:S01]  /*2960*/  PRMT R13, R10, 0x654, R13 ;  /* 0x000006540a0d7816 */ /* 0x000fe2000000000d */
[----:B-12---:R-:W-:Y:S06]  /*2970*/  @!P0 BRA `(.L_x_49) ;  /* 0x0000008c002c8947 */ /* 0x006fec0003800000 */
.L_x_159:
[----:B------:R-:W-:Y:S01]  /*2980*/  ULEA UR4, UR6, UR37, 0x4 ;  /* 0x0000002506047291 */ /* 0x000fe2000f8e20ff */
[----:B------:R-:W-:Y:S01]  /*2990*/  SEL R2, R13, R2, !P2 ;  /* 0x000000020d027207 */ /* 0x000fe20005000000 */
[----:B------:R-:W-:Y:S01]  /*29a0*/  UIADD3 UR5, UPT, UPT, UR5, 0x90, URZ ;  /* 0x0000009005057890 */ /* 0x000fe2000fffe0ff */
[----:B-1----:R-:W-:Y:S01]  /*29b0*/  LEA R0, R11, UR37, 0x3 ;  /* 0x000000250b007c11 */ /* 0x002fe2000f8e18ff */
[----:B------:R-:W-:Y:S01]  /*29c0*/  UIADD3 UR4, UPT, UPT, UR4, 0x100, URZ ;  /* 0x0000010004047890 */ /* 0x000fe2000fffe0ff */
[----:B------:R1:W-:Y:S01]  /*29d0*/  @!P2 SYNCS.ARRIVE.TRANS64.RED RZ, [R2+URZ], R5 ;  /* 0x0000000502ffa9a7 */ /* 0x0003e200080004ff */
[----:B------:R-:W-:Y:S01]  /*29e0*/  UIADD3 UR6, UPT, UPT, UR6, 0x1, URZ ;  /* 0x0000000106067890 */ /* 0x000fe2000fffe0ff */
[----:B------:R-:W-:-:S03]  /*29f0*/  VIADD R3, R3, 0x1 ;  /* 0x0000000103037836 */ /* 0x000fc60000000000 */
[----:B------:R-:W-:Y:S02]  /*2a00*/  UISETP.NE.AND UP0, UPT, UR6, 0x2, UPT ;  /* 0x000000020600788c */ /* 0x000fe4000bf05270 */
[----:B------:R-:W-:Y:S01]  /*2a10*/  ISETP.NE.AND P0, PT, R3, 0x2, PT ;  /* 0x000000020300780c */ /* 0x000fe20003f05270 */
[----:B------:R-:W-:Y:S06]  /*2a20*/  UGETNEXTWORKID.BROADCAST [UR4], [UR5] ;  /* 0x00000000040073ca */ /* 0x000fec0008000100 */
[----:B------:R-:W-:Y:S02]  /*2a30*/  USEL UR4, URZ, 0x1, UP0 ;  /* 0x00000001ff047887 */ /* 0x000fe40008000000 */
[----:B------:R-:W-:-:S04]  /*2a40*/  USEL UR6, UR6, URZ, UP0 ;  /* 0x000000ff06067287 */ /* 0x000fc80008000000 */
[----:B------:R-:W-:Y:S02]  /*2a50*/  LOP3.LUT R12, R12, UR4, RZ, 0x3c, !PT ;  /* 0x000000040c0c7c12 */ /* 0x000fe4000f8e3cff */
[----:B-1----:R-:W-:-:S04]  /*2a60*/  SHF.L.U32 R5, R9, 0x1f, RZ ;  /* 0x0000001f09057819 */ /* 0x002fc800000006ff */
[----:B------:R-:W1:Y:S02]  /*2a70*/  SYNCS.PHASECHK.TRANS64.TRYWAIT P1, [R0+URZ+0x90], R5 ;  /* 0x00009005000075a7 */ /* 0x000e6400080211ff */
[----:B-1----:R-:W-:Y:S05]  /*2a80*/  @!P1 BRA `(.L_x_50) ;  /* 0x0000008c00009947 */ /* 0x002fea0003800000 */
.L_x_160:
[----:B------:R-:W-:Y:S01]  /*2a90*/  LEA R4, R11, UR37, 0x4 ;  /* 0x000000250b047c11 */ /* 0x000fe2000f8e20ff */
[----:B-1----:R-:W-:Y:S01]  /*2aa0*/  VIADD R0, R0, 0xa0 ;  /* 0x000000a000007836 */ /* 0x002fe20000000000 */
[----:B------:R-:W-:Y:S01]  /*2ab0*/  SEL R3, R3, RZ, P0 ;  /* 0x000000ff03037207 */ /* 0x000fe20000000000 */
[----:B------:R-:W-:-:S03]  /*2ac0*/  VIADD R11, R11, 0x1 ;  /* 0x000000010b0b7836 */ /* 0x000fc60000000000 */
[----:B------:R-:W1:Y:S01]  /*2ad0*/  LDS.128 R4, [R4+0x100] ;  /* 0x0001000004047984 */ /* 0x000e620000000c00 */
[----:B------:R-:W-:Y:S02]  /*2ae0*/  PRMT R0, RZ, 0x654, R0 ;  /* 0x00000654ff007816 */ /* 0x000fe40000000000 */
[C---:B------:R-:W-:Y:S01]  /*2af0*/  ISETP.NE.AND P1, PT, R11.reuse, 0x2, PT ;  /* 0x000000020b00780c */ /* 0x040fe20003f25270 */
[----:B------:R-:W-:Y:S01]  /*2b00*/  @!PT LDS RZ, [RZ] ;  /* 0x00000000fffff984 */ /* 0x000fe20000000800 */
[----:B------:R-:W-:Y:S01]  /*2b10*/  @!PT LDS RZ, [RZ] ;  /* 0x00000000fffff984 */ /* 0x000fe20000000800 */
[----:B------:R-:W-:Y:S01]  /*2b20*/  @!PT LDS RZ, [RZ] ;  /* 0x00000000fffff984 */ /* 0x000fe20000000800 */
[----:B------:R-:W-:Y:S01]  /*2b30*/  @!PT LDS RZ, [RZ] ;  /* 0x00000000fffff984 */ /* 0x000fe20000000800 */
[----:B------:R2:W-:Y:S06]  /*2b40*/  MEMBAR.ALL.CTA ;  /* 0x0000000000007992 */ /* 0x0005ec0000008000 */
[----:B--2---:R-:W2:Y:S01]  /*2b50*/  FENCE.VIEW.ASYNC.S ;  /* 0x00000000000073c6 */ /* 0x004ea20000000000 */
[----:B------:R-:W-:Y:S01]  /*2b60*/  SEL R11, R11, RZ, P1 ;  /* 0x000000ff0b0b7207 */ /* 0x000fe20000800000 */
[----:B--2---:R2:W-:Y:S01]  /*2b70*/  SYNCS.ARRIVE.TRANS64.RED.A1T0 RZ, [R0+URZ], RZ ;  /* 0x000000ff00ff79a7 */ /* 0x0045e200081004ff */
[----:B-1----:R-:W-:-:S02]  /*2b80*/  LOP3.LUT P3, RZ, R6, 0x1, RZ, 0xc0, !PT ;  /* 0x0000000106ff7812 */ /* 0x002fc4000786c0ff */
[----:B------:R-:W-:-:S04]  /*2b90*/  SEL R5, RZ, 0x1, P0 ;  /* 0x00000001ff057807 */ /* 0x000fc80000000000 */
[----:B------:R-:W-:Y:S02]  /*2ba0*/  LOP3.LUT R8, R8, R5, RZ, 0x3c, !PT ;  /* 0x0000000508087212 */ /* 0x000fe400078e3cff */
[----:B--2---:R-:W-:-:S04]  /*2bb0*/  SEL R0, RZ, 0x1, P1 ;  /* 0x00000001ff007807 */ /* 0x004fc80000800000 */
[----:B------:R-:W-:Y:S01]  /*2bc0*/  LOP3.LUT R9, R9, R0, RZ, 0x3c, !PT ;  /* 0x0000000009097212 */ /* 0x000fe200078e3cff */
[----:B------:R-:W-:Y:S06]  /*2bd0*/  @P3 BRA `(.L_x_51) ;  /* 0xfffffffc002c3947 */ /* 0x000fec000383ffff */
[----:B------:R-:W-:Y:S01]  /*2be0*/  ULEA UR5, UR6, UR37, 0x3 ;  /* 0x0000002506057291 */ /* 0x000fe2000f8e18ff */
[----:B------:R-:W-:-:S08]  /*2bf0*/  SHF.L.U32 R3, R12, 0x1f, RZ ;  /* 0x0000001f0c037819 */ /* 0x000fd000000006ff */
[----:B------:R-:W1:Y:S02]  /*2c00*/  SYNCS.PHASECHK.TRANS64 P0, [UR5+0xa0], R3 ;  /* 0x0000a003ff0075a7 */ /* 0x000e640008001005 */
[----:B-1----:R-:W-:Y:S05]  /*2c10*/  @P0 BRA `(.L_x_52) ;  /* 0x0000000000080947 */ /* 0x002fea0003800000 */
[----:B------:R-:W1:Y:S02]  /*2c20*/  SYNCS.PHASECHK.TRANS64.TRYWAIT P0, [UR5+0xa0], R3 ;  /* 0x0000a003ff0075a7 */ /* 0x000e640008001105 */
[----:B-1----:R-:W-:Y:S05]  /*2c30*/  @!P0 BRA `(.L_x_53) ;  /* 0x0000008800a88947 */ /* 0x002fea0003800000 */
.L_x_52:
[----:B------:R-:W-:-:S04]  /*2c40*/  UIADD3 UR4, UPT, UPT, UR6, 0x1, URZ ;  /* 0x0000000106047890 */ /* 0x000fc8000fffe0ff */
[----:B------:R-:W-:-:S04]  /*2c50*/  UISETP.NE.AND UP0, UPT, UR4, 0x2, UPT ;  /* 0x000000020400788c */ /* 0x000fc8000bf05270 */
[----:B------:R-:W-:Y:S02]  /*2c60*/  USEL UR7, URZ, 0x1, UP0 ;  /* 0x00000001ff077887 */ /* 0x000fe40008000000 */
[----:B------:R-:W-:-:S04]  /*2c70*/  USEL UR4, UR4, URZ, UP0 ;  /* 0x000000ff04047287 */ /* 0x000fc80008000000 */
[----:B------:R-:W-:Y:S01]  /*2c80*/  ULEA UR4, UR4, UR37, 0x3 ;  /* 0x0000002504047291 */ /* 0x000fe2000f8e18ff */
[----:B-1----:R-:W-:-:S04]  /*2c90*/  LOP3.LUT R3, R12, UR7, RZ, 0x3c, !PT ;  /* 0x000000070c037c12 */ /* 0x002fc8000f8e3cff */
[----:B------:R-:W-:-:S04]  /*2ca0*/  SHF.L.U32 R0, R3, 0x1f, RZ ;  /* 0x0000001f03007819 */ /* 0x000fc800000006ff */
[----:B------:R-:W1:Y:S02]  /*2cb0*/  SYNCS.PHASECHK.TRANS64 P0, [UR4+0xa0], R0 ;  /* 0x0000a000ff0075a7 */ /* 0x000e640008001004 */
[----:B-1----:R-:W-:Y:S05]  /*2cc0*/  @P0 EXIT ;  /* 0x000000000000094d */ /* 0x002fea0003800000 */
[----:B------:R-:W-:Y:S02]  /*2cd0*/  SHF.L.U32 R3, R3, 0x1f, RZ ;  /* 0x0000001f03037819 */ /* 0x000fe400000006ff */
[----:B------:R-:W-:-:S07]  /*2ce0*/  MOV R0, UR4 ;  /* 0x0000000400007c02 */ /* 0x000fce0008000f00 */
.L_x_54:
[----:B-1----:R1:W2:Y:S02]  /*2cf0*/  SYNCS.PHASECHK.TRANS64.TRYWAIT P0, [R0+URZ+0xa0], R3 ;  /* 0x0000a003000075a7 */ /* 0x0022a400080011ff */
[----:B--2---:R-:W-:Y:S05]  /*2d00*/  @!P0 NANOSLEEP.SYNCS 0x989680 ;  /* 0x009896800000895d */ /* 0x004fea0003900000 */
[----:B------:R-:W2:Y:S02]  /*2d10*/  @!P0 SYNCS.PHASECHK.TRANS64 P0, [R0+URZ+0xa0], R3 ;  /* 0x0000a003000085a7 */ /* 0x000ea400080010ff */
[----:B--2---:R-:W-:Y:S05]  /*2d20*/  @P0 EXIT ;  /* 0x000000000000094d */ /* 0x004fea0003800000 */
[----:B------:R-:W-:Y:S05]  /*2d30*/  BRA `(.L_x_54) ;  /* 0xfffffffc00ec7947 */ /* 0x000fea000383ffff */
.L_x_47:
[----:B------:R-:W-:Y:S05]  /*2d40*/  BRA.U UP4, `(.L_x_55) ;  /* 0x0000001104587547 */ /* 0x000fea000b800000 */
[----:B------:R-:W-:Y:S01]  /*2d50*/  UMOV UR6, 0x40 ;  /* 0x0000004000067882 */ /* 0x000fe20000000000 */
[----:B------:R-:W-:Y:S01]  /*2d60*/  NOP ;  /* 0x0000000000007918 */ /* 0x000fe20000000000 */
[----:B------:R-:W-:Y:S01]  /*2d70*/  ULEA UR6, UR37, UR6, 0x18 ;  /* 0x0000000625067291 */ /* 0x000fe2000f8ec0ff */
[----:B------:R-:W-:Y:S02]  /*2d80*/  UMOV UR7, 0x400 ;  /* 0x0000040000077882 */ /* 0x000fe40000000000 */
[----:B------:R-:W-:-:S06]  /*2d90*/  ULEA UR37, UR37, UR7, 0x18 ;  /* 0x0000000725257291 */ /* 0x000fcc000f8ec0ff */
[----:B------:R-:W1:Y:S02]  /*2da0*/  LDS.U8 R2, [UR6+0x1c] ;  /* 0x00001c06ff027984 */ /* 0x000e640008000000 */
[----:B-1----:R-:W-:-:S13]  /*2db0*/  ISETP.NE.AND P0, PT, R2, RZ, PT ;  /* 0x000000ff0200720c */ /* 0x002fda0003f05270 */
[----:B------:R-:W-:Y:S05]  /*2dc0*/  @P0 BRA `(.L_x_56) ;  /* 0x0000000400080947 */ /* 0x000fea0003800000 */
[----:B------:R-:W-:Y:S02]  /*2dd0*/  UISETP.NE.U32.AND UP0, UPT, UR5, 0x1, UPT ;  /* 0x000000010500788c */ /* 0x000fe4000bf05070 */
[----:B------:R-:W-:-:S07]  /*2de0*/  UIADD3 UR8, UPT, UPT, UR6, 0x8, URZ ;  /* 0x0000000806087890 */ /* 0x000fce000fffe0ff */
[----:B------:R-:W-:Y:S05]  /*2df0*/  BRA.U !UP0, `(.L_x_57) ;  /* 0x00000001089c7547 */ /* 0x000fea000b800000 */
[----:B------:R-:W-:Y:S01]  /*2e00*/  ELECT P0, URZ, PT ;  /* 0x0000000000ff782f */ /* 0x000fe20003800000 */
[----:B------:R-:W-:-:S12]  /*2e10*/  BSSY B0, `(.L_x_57) ;  /* 0x0000025000007945 */ /* 0x000fd80003800000 */
[----:B------:R-:W-:Y:S05]  /*2e20*/  @!P0 BRA `(.L_x_58) ;  /* 0x00000000008c8947 */ /* 0x000fea0003800000 */
[----:B------:R-:W-:-:S05]  /*2e30*/  UMOV UR7, 0x10 ;  /* 0x0000001000077882 */ /* 0x000fca0000000000 */
[----:B------:R-:W-:Y:S04]  /*2e40*/  DEPBAR.LE SB1, 0x36 ;  /* 0x00009d800000791a */ /* 0x000fe80000000000 */
[----:B------:R-:W1:Y:S02]  /*2e50*/  UTCATOMSWS.2CTA.FIND_AND_SET.ALIGN UP1, UR7, UR7 ;  /* 0x00000007000775e3 */ /* 0x000e640008220800 */
[----:B-1----:R-:W-:Y:S01]  /*2e60*/  MOV R11, UR7 ;  /* 0x00000007000b7c02 */ /* 0x002fe20008000f00 */
[----:B------:R-:W-:Y:S06]  /*2e70*/  BRA.U UP1, `(.L_x_59) ;  /* 0x0000000101187547 */ /* 0x000fec000b800000 */
.L_x_60:
[----:B------:R-:W-:Y:S05]  /*2e80*/  NANOSLEEP 0x64 ;  /* 0x000000640000795d */ /* 0x000fea0003800000 */
[----:B------:R-:W-:-:S05]  /*2e90*/  UMOV UR7, 0x10 ;  /* 0x0000001000077882 */ /* 0x000fca0000000000 */
[----:B------:R-:W-:Y:S04]  /*2ea0*/  DEPBAR.LE SB1, 0x36 ;  /* 0x00009d800000791a */ /* 0x000fe80000000000 */
[----:B------:R-:W1:Y:S02]  /*2eb0*/  UTCATOMSWS.2CTA.FIND_AND_SET.ALIGN UP1, UR7, UR7 ;  /* 0x00000007000775e3 */ /* 0x000e640008220800 */
[----:B-1----:R-:W-:Y:S01]  /*2ec0*/  MOV R11, UR7 ;  /* 0x00000007000b7c02 */ /* 0x002fe20008000f00 */
[----:B------:R-:W-:Y:S05]  /*2ed0*/  BRA.U !UP1, `(.L_x_60) ;  /* 0xfffffffd09e87547 */ /* 0x000fea000b83ffff */
.L_x_59:
[----:B------:R-:W1:Y:S01]  /*2ee0*/  LDS R5, [UR6+0x10] ;  /* 0x00001006ff057984 */ /* 0x000e620008000800 */
[----:B------:R-:W-:Y:S01]  /*2ef0*/  IMAD.U32 R3, RZ, RZ, UR37 ;  /* 0x00000025ff037e24 */ /* 0x000fe2000f8e00ff */
[----:B------:R-:W-:-:S03]  /*2f00*/  MOV R2, UR4 ;  /* 0x0000000400027c02 */ /* 0x000fc60008000f00 */
[----:B------:R-:W-:Y:S01]  /*2f10*/  VIADD R3, R3, 0x120 ;  /* 0x0000012003037836 */ /* 0x000fe20000000000 */
[----:B-1----:R-:W-:-:S04]  /*2f20*/  SHF.L.U32 R5, R5, 0x1f, RZ ;  /* 0x0000001f05057819 */ /* 0x002fc800000006ff */
[----:B------:R-:W1:Y:S02]  /*2f30*/  SYNCS.PHASECHK.TRANS64.TRYWAIT P0, [UR6+0x8], R5 ;  /* 0x00000805ff0075a7 */ /* 0x000e640008001106 */
[----:B-1----:R-:W-:Y:S05]  /*2f40*/  @P0 BRA `(.L_x_61) ;  /* 0x0000000000080947 */ /* 0x002fea0003800000 */
[----:B------:R-:W1:Y:S02]  /*2f50*/  SYNCS.PHASECHK.TRANS64.TRYWAIT P0, [UR6+0x8], R5 ;  /* 0x00000805ff0075a7 */ /* 0x000e640008001106 */
[----:B-1----:R-:W-:Y:S05]  /*2f60*/  @!P0 BRA `(.L_x_62) ;  /* 0x0000008400f48947 */ /* 0x002fea0003800000 */
.L_x_61:
[----:B-1----:R-:W-:Y:S01]  /*2f70*/  HFMA2 R4, -RZ, RZ, 0, 5.9604644775390625e-08 ;  /* 0x00000001ff047431 */ /* 0x002fe200000001ff */
[----:B------:R-:W-:Y:S01]  /*2f80*/  UPRMT UR7, UR4, 0x654, UR8 ;  /* 0x0000065404077896 */ /* 0x000fe20008000008 */
[----:B------:R-:W-:Y:S01]  /*2f90*/  IMAD.MOV.U32 R6, RZ, RZ, 0xffff ;  /* 0x0000ffffff067424 */ /* 0x000fe200078e00ff */
[----:B------:R-:W-:Y:S01]  /*2fa0*/  PRMT R2, R2, 0x654, R3 ;  /* 0x0000065402027816 */ /* 0x000fe20000000003 */
[----:B------:R-:W-:Y:S02]  /*2fb0*/  IMAD.MOV.U32 R5, RZ, RZ, 0x4 ;  /* 0x00000004ff057424 */ /* 0x000fe400078e00ff */
[----:B------:R-:W-:Y:S01]  /*2fc0*/  IMAD.SHL.U32 R9, R11, 0x20, RZ ;  /* 0x000000200b097824 */ /* 0x000fe200078e00ff */
[----:B------:R-:W-:Y:S02]  /*2fd0*/  MOV R3, UR7 ;  /* 0x0000000700037c02 */ /* 0x000fe40008000f00 */
[-C--:B------:R-:W-:Y:S01]  /*2fe0*/  SHF.L.U32 R7, R6, R11.reuse, RZ ;  /* 0x0000000b06077219 */ /* 0x080fe200000006ff */
[----:B------:R1:W-:Y:S01]  /*2ff0*/  SYNCS.ARRIVE.TRANS64.RED RZ, [UR7], R5 ;  /* 0x00000005ffff79a7 */ /* 0x0003e20008000407 */
[----:B------:R-:W-:Y:S01]  /*3000*/  SHF.L.U32 R6, R4, R11, RZ ;  /* 0x0000000b04067219 */ /* 0x000fe200000006ff */
[----:B------:R1:W-:Y:S04]  /*3010*/  STS [UR37+0x120], R9 ;  /* 0x00012009ff007988 */ /* 0x0003e80008000825 */
[----:B------:R1:W-:Y:S04]  /*3020*/  STAS [R2.64], R11 ;  /* 0x0000000b02007dbd */ /* 0x0003e8000c0008ff */
[----:B------:R1:W-:Y:S04]  /*3030*/  ATOMS.OR RZ, [UR6+0x14], R7 ;  /* 0x00001407ffff798c */ /* 0x0003e8000b000006 */
[----:B------:R1:W-:Y:S04]  /*3040*/  ATOMS.OR RZ, [UR6+0x18], R6 ;  /* 0x00001806ffff798c */ /* 0x0003e8000b000006 */
[----:B------:R1:W-:Y:S02]  /*3050*/  ATOMS.XOR RZ, [UR6+0x10], R4 ;  /* 0x00001004ffff798c */ /* 0x0003e4000b800006 */
.L_x_58:
[----:B------:R-:W-:Y:S05]  /*3060*/  BSYNC B0 ;  /* 0x0000000000007941 */ /* 0x000fea0003800000 */
.L_x_57:
[----:B------:R-:W-:Y:S05]  /*3070*/  BRA.U UP0, `(.L_x_63) ;  /* 0x00000001006c7547 */ /* 0x000fea000b800000 */
[----:B------:R-:W-:-:S03]  /*3080*/  UMOV UR7, 0xffffffff ;  /* 0xffffffff00077882 */ /* 0x000fc60000000000 */
[----:B------:R-:W-:Y:S05]  /*3090*/  BRA.DIV UR7, `(.L_x_64) ;  /* 0x0000008607c07947 */ /* 0x000fea000b800000 */
[----:B------:R-:W-:-:S13]  /*30a0*/  ELECT P6, URZ, PT ;  /* 0x0000000000ff782f */ /* 0x000fda00038c0000 */
.L_x_164:
[----:B------:R-:W-:Y:S05]  /*30b0*/  @!P6 BRA `(.L_x_63) ;  /* 0x00000000005ce947 */ /* 0x000fea0003800000 */
[----:B-1----:R-:W1:Y:S02]  /*30c0*/  LDS R3, [UR6+0x10] ;  /* 0x00001006ff037984 */ /* 0x002e640008000800 */
[----:B-1----:R-:W-:-:S04]  /*30d0*/  SHF.L.U32 R3, R3, 0x1f, RZ ;  /* 0x0000001f03037819 */ /* 0x002fc800000006ff */
[----:B------:R-:W1:Y:S02]  /*30e0*/  SYNCS.PHASECHK.TRANS64.TRYWAIT P0, [UR6+0x8], R3 ;  /* 0x00000803ff0075a7 */ /* 0x000e640008001106 */
[----:B-1----:R-:W-:Y:S05]  /*30f0*/  @P0 BRA `(.L_x_65) ;  /* 0x0000000000080947 */ /* 0x002fea0003800000 */
[----:B------:R-:W1:Y:S02]  /*3100*/  SYNCS.PHASECHK.TRANS64.TRYWAIT P0, [UR6+0x8], R3 ;  /* 0x00000803ff0075a7 */ /* 0x000e640008001106 */
[----:B-1----:R-:W-:Y:S05]  /*3110*/  @!P0 BRA `(.L_x_66) ;  /* 0x0000008400c08947 */ /* 0x002fea0003800000 */
.L_x_65:
[----:B------:R-:W2:Y:S01]  /*3120*/  LDS R5, [UR37+0x120] ;  /* 0x00012025ff057984 */ /* 0x000ea20008000800 */
[----:B-1----:R-:W-:Y:S02]  /*3130*/  HFMA2 R2, -RZ, RZ, 0, 5.9604644775390625e-08 ;  /* 0x00000001ff027431 */ /* 0x002fe400000001ff */
[----:B------:R-:W-:Y:S01]  /*3140*/  IMAD.MOV.U32 R3, RZ, RZ, 0xffff ;  /* 0x0000ffffff037424 */ /* 0x000fe200078e00ff */
[----:B------:R-:W-:Y:S01]  /*3150*/  UPRMT UR7, UR4, 0x654, UR8 ;  /* 0x0000065404077896 */ /* 0x000fe20008000008 */
[----:B--2---:R-:W-:-:S03]  /*3160*/  IMAD.SHL.U32 R4, R5, 0x20, RZ ;  /* 0x0000002005047824 */ /* 0x004fc600078e00ff */
[-C--:B------:R-:W-:Y:S02]  /*3170*/  SHF.L.U32 R3, R3, R5.reuse, RZ ;  /* 0x0000000503037219 */ /* 0x080fe400000006ff */
[----:B------:R-:W-:Y:S01]  /*3180*/  SHF.L.U32 R5, R2, R5, RZ ;  /* 0x0000000502057219 */ /* 0x000fe200000006ff */
[----:B------:R2:W-:Y:S04]  /*3190*/  STS [UR37+0x120], R4 ;  /* 0x00012004ff007988 */ /* 0x0005e80008000825 */
[----:B------:R2:W-:Y:S04]  /*31a0*/  ATOMS.OR RZ, [UR6+0x14], R3 ;  /* 0x00001403ffff798c */ /* 0x0005e8000b000006 */
[----:B------:R2:W-:Y:S01]  /*31b0*/  ATOMS.OR RZ, [UR6+0x18], R5 ;  /* 0x00001805ffff798c */ /* 0x0005e2000b000006 */
[----:B------:R-:W-:Y:S03]  /*31c0*/  SYNCS.ARRIVE.TRANS64.RED.A1T0 RZ, [UR7], RZ ;  /* 0x000000ffffff79a7 */ /* 0x000fe60008100407 */
[----:B------:R2:W-:Y:S01]  /*31d0*/  ATOMS.XOR RZ, [UR6+0x10], R2 ;  /* 0x00001002ffff798c */ /* 0x0005e2000b800006 */
[----:B------:R-:W-:Y:S05]  /*31e0*/  BRA `(.L_x_63) ;  /* 0x0000000000107947 */ /* 0x000fea0003800000 */
.L_x_56:
[----:B------:R-:W-:-:S05]  /*31f0*/  MOV R2, 0xffffffff ;  /* 0xffffffff00027802 */ /* 0x000fca0000000f00 */
[----:B------:R1:W-:Y:S02]  /*3200*/  STS [UR37+0x120], R2 ;  /* 0x00012002ff007988 */ /* 0x0003e40008000825 */
[----:B-1----:R-:W-:Y:S02]  /*3210*/  MOV R2, 0x3230 ;  /* 0x0000323000027802 */ /* 0x002fe40000000f00 */
[----:B-----5:R-:W-:Y:S05]  /*3220*/  CALL.REL.NOINC `($__internal_1_$__cuda_sm10x_tcgen05_guardrail_trap_phase_invalid_during_alloc) ;  /* 0x0000008c00647944 */ /* 0x020fea0003c00000 */
.L_x_63:
[----:B------:R-:W-:Y:S05]  /*3230*/  WARPSYNC.ALL ;  /* 0x0000000000007948 */ /* 0x000fea0003800000 */
[----:B------:R-:W3:Y:S01]  /*3240*/  S2UR UR8, SR_CgaCtaId ;  /* 0x00000000000879c3 */ /* 0x000ee20000008800 */
[----:B------:R-:W-:Y:S01]  /*3250*/  UMOV UR6, 0x400 ;  /* 0x0000040000067882 */ /* 0x000fe20000000000 */
[----:B------:R-:W-:-:S06]  /*3260*/  NOP ;  /* 0x0000000000007918 */ /* 0x000fcc0000000000 */
[----:B------:R-:W-:Y:S06]  /*3270*/  BAR.ARV 0x6, 0xa0 ;  /* 0x0182800000007b1d */ /* 0x000fec0000002000 */
[----:B------:R-:W-:Y:S01]  /*3280*/  LOP3.LUT R0, R0, 0xffff, RZ, 0xc0, !PT ;  /* 0x0000ffff00007812 */ /* 0x000fe200078ec0ff */
[----:B-1----:R-:W-:Y:S01]  /*3290*/  IMAD.MOV.U32 R9, RZ, RZ, 0x1 ;  /* 0x00000001ff097424 */ /* 0x002fe200078e00ff */
[----:B------:R-:W-:Y:S01]  /*32a0*/  LOP3.LUT R8, R8, 0xffff, RZ, 0xc0, !PT ;  /* 0x0000ffff08087812 */ /* 0x000fe200078ec0ff */
[----:B------:R-:W-:Y:S01]  /*32b0*/  UMOV UR22, URZ ;  /* 0x000000ff00167c82 */ /* 0x000fe20008000000 */
[----:B------:R-:W-:Y:S01]  /*32c0*/  R2UR UR12, R0 ;  /* 0x00000000000c72ca */ /* 0x000fe200000e0000 */
[----:B------:R-:W-:Y:S01]  /*32d0*/  UMOV UR21, URZ ;  /* 0x000000ff00157c82 */ /* 0x000fe20008000000 */
[----:B------:R-:W-:Y:S01]  /*32e0*/  R2UR UR13, R8 ;  /* 0x00000000080d72ca */ /* 0x000fe200000e0000 */
[----:B------:R-:W-:Y:S01]  /*32f0*/  IMAD.MOV.U32 R8, RZ, RZ, RZ ;  /* 0x000000ffff087224 */ /* 0x000fe200078e00ff */
[----:B------:R-:W-:Y:S01]  /*3300*/  UMOV UR20, URZ ;  /* 0x000000ff00147c82 */ /* 0x000fe20008000000 */
[----:B------:R-:W-:-:S02]  /*3310*/  UISETP.NE.AND UP2, UPT, UR5, URZ, UPT ;  /* 0x000000ff0500728c */ /* 0x000fc4000bf45270 */
[----:B---3--:R-:W-:Y:S01]  /*3320*/  ULEA UR8, UR8, UR6, 0x18 ;  /* 0x0000000608087291 */ /* 0x008fe2000f8ec0ff */
[----:B------:R-:W1:Y:S03]  /*3330*/  LDCU UR6, c[0x0][0x38c] ;  /* 0x00007180ff0677ac */ /* 0x000e660008000800 */
[----:B------:R-:W-:Y:S02]  /*3340*/  UIADD3 UR14, UPT, UPT, UR8, 0x10800, URZ ;  /* 0x00010800080e7890 */ /* 0x000fe4000fffe0ff */
[----:B------:R-:W-:-:S03]  /*3350*/  UIADD3 UR15, UPT, UPT, UR8, 0x18800, URZ ;  /* 0x00018800080f7890 */ /* 0x000fc6000fffe0ff */
[----:B--2---:R-:W2:Y:S01]  /*3360*/  LDS R2, [UR8+0x120] ;  /* 0x00012008ff027984 */ /* 0x004ea20008000800 */
[----:B------:R-:W-:Y:S02]  /*3370*/  USHF.R.U32.HI UR14, URZ, 0x4, UR14 ;  /* 0x00000004ff0e7899 */ /* 0x000fe4000801160e */
[----:B------:R-:W-:Y:S02]  /*3380*/  USHF.R.U32.HI UR15, URZ, 0x4, UR15 ;  /* 0x00000004ff0f7899 */ /* 0x000fe4000801160f */
[----:B------:R-:W-:Y:S02]  /*3390*/  ULOP3.LUT UR14, UR14, 0x3fff, URZ, 0xc0, !UPT ;  /* 0x00003fff0e0e7892 */ /* 0x000fe4000f8ec0ff */
[----:B------:R-:W-:Y:S02]  /*33a0*/  ULOP3.LUT UR15, UR15, 0x3fff, URZ, 0xc0, !UPT ;  /* 0x00003fff0f0f7892 */ /* 0x000fe4000f8ec0ff */
[----:B------:R-:W-:Y:S02]  /*33b0*/  ULOP3.LUT UR14, UR14, 0x10000, URZ, 0xfc, !UPT ;  /* 0x000100000e0e7892 */ /* 0x000fe4000f8efcff */
[----:B-1----:R-:W-:-:S02]  /*33c0*/  UIADD3 UR6, UPT, UPT, UR6, 0x1f, URZ ;  /* 0x0000001f06067890 */ /* 0x002fc4000fffe0ff */
[----:B------:R-:W-:Y:S02]  /*33d0*/  ULOP3.LUT UR15, UR15, 0x10000, URZ, 0xfc, !UPT ;  /* 0x000100000f0f7892 */ /* 0x000fe4000f8efcff */
[----:B------:R-:W-:Y:S01]  /*33e0*/  USHF.R.S32.HI UR7, URZ, 0x1f, UR6 ;  /* 0x0000001fff077899 */ /* 0x000fe20008011406 */
[----:B------:R-:W-:Y:S01]  /*33f0*/  UMOV UR28, 0x0 ;  /* 0x00000000001c7882 */ /* 0x000fe20000000000 */
[----:B------:R-:W-:Y:S02]  /*3400*/  UMOV UR29, 0x10400010 ;  /* 0x10400010001d7882 */ /* 0x000fe40000000000 */
[----:B------:R-:W-:Y:S01]  /*3410*/  ULEA.HI UR7, UR7, UR6, URZ, 0x5 ;  /* 0x0000000607077291 */ /* 0x000fe2000f8f28ff */
[----:B------:R-:W-:Y:S01]  /*3420*/  UMOV UR26, 0x0 ;  /* 0x00000000001a7882 */ /* 0x000fe20000000000 */
[----:B------:R-:W-:Y:S02]  /*3430*/  UMOV UR27, 0x10400010 ;  /* 0x10400010001b7882 */ /* 0x000fe40000000000 */
[----:B------:R-:W-:-:S04]  /*3440*/  USHF.R.S32.HI UR7, URZ, 0x5, UR7 ;  /* 0x00000005ff077899 */ /* 0x000fc80008011407 */
[----:B------:R-:W-:-:S04]  /*3450*/  UISETP.LT.AND UP0, UPT, UR7, 0x1, UPT ;  /* 0x000000010700788c */ /* 0x000fc8000bf01270 */
[----:B------:R-:W-:Y:S01]  /*3460*/  USEL UR23, UR7, 0x1, !UP0 ;  /* 0x0000000107177887 */ /* 0x000fe2000c000000 */
[----:B--2---:R-:W-:Y:S02]  /*3470*/  R2UR UR24, R2 ;  /* 0x00000000021872ca */ /* 0x004fe400000e0000 */
[----:B------:R-:W-:-:S13]  /*3480*/  CS2R R2, SRZ ;  /* 0x0000000000027805 */ /* 0x000fda000001ff00 */
.L_x_74:
[C---:B------:R-:W-:Y:S02]  /*3490*/  LEA R0, R8.reuse, UR8, 0x3 ;  /* 0x0000000808007c11 */ /* 0x040fe4000f8e18ff */
[----:B------:R-:W-:Y:S02]  /*34a0*/  SHF.L.U32 R5, R3, 0x1f, RZ ;  /* 0x0000001f03057819 */ /* 0x000fe400000006ff */
[----:B------:R-:W-:Y:S02]  /*34b0*/  LEA R4, R8, UR8, 0x4 ;  /* 0x0000000808047c11 */ /* 0x000fe4000f8e20ff */
[----:B------:R-:W1:Y:S02]  /*34c0*/  SYNCS.PHASECHK.TRANS64.TRYWAIT P0, [R0+URZ+0x90], R5 ;  /* 0x00009005000075a7 */ /* 0x000e6400080011ff */
[----:B-1-34-:R-:W-:Y:S05]  /*34d0*/  @!P0 BRA `(.L_x_67) ;  /* 0x0000008000e88947 */ /* 0x01afea0003800000 */
.L_x_165:
[----:B-1----:R-:W1:Y:S01]  /*34e0*/  LDS.128 R4, [R4+0x100] ;  /* 0x0001000004047984 */ /* 0x002e620000000c00 */
[----:B------:R-:W-:Y:S02]  /*34f0*/  VIADD R0, R0, 0xa0 ;  /* 0x000000a000007836 */ /* 0x000fe40000000000 */
[----:B------:R-:W-:Y:S01]  /*3500*/  VIADD R8, R8, 0x1 ;  /* 0x0000000108087836 */ /* 0x000fe20000000000 */
[----:B------:R-:W-:Y:S01]  /*3510*/  @!PT LDS RZ, [RZ] ;  /* 0x00000000fffff984 */ /* 0x000fe20000000800 */
[----:B------:R-:W-:Y:S01]  /*3520*/  @!PT LDS RZ, [RZ] ;  /* 0x00000000fffff984 */ /* 0x000fe20000000800 */
[----:B------:R-:W-:Y:S01]  /*3530*/  @!PT LDS RZ, [RZ] ;  /* 0x00000000fffff984 */ /* 0x000fe20000000800 */
[----:B------:R-:W-:Y:S01]  /*3540*/  @!PT LDS RZ, [RZ] ;  /* 0x00000000fffff984 */ /* 0x000fe20000000800 */
[----:B------:R2:W-:Y:S06]  /*3550*/  MEMBAR.ALL.CTA ;  /* 0x0000000000007992 */ /* 0x0005ec0000008000 */
[----:B--2---:R-:W2:Y:S01]  /*3560*/  FENCE.VIEW.ASYNC.S ;  /* 0x00000000000073c6 */ /* 0x004ea20000000000 */
[----:B------:R-:W-:-:S04]  /*3570*/  PRMT R0, RZ, 0x654, R0 ;  /* 0x00000654ff007816 */ /* 0x000fc80000000000 */
[----:B--2---:R2:W-:Y:S01]  /*3580*/  SYNCS.ARRIVE.TRANS64.RED.A1T0 RZ, [R0+URZ], RZ ;  /* 0x000000ff00ff79a7 */ /* 0x0045e200081004ff */
[----:B-1----:R-:W-:Y:S01]  /*3590*/  LOP3.LUT P1, RZ, R6, 0x1, RZ, 0xc0, !PT ;  /* 0x0000000106ff7812 */ /* 0x002fe2000782c0ff */
[----:B--2---:R-:W-:-:S12]  /*35a0*/  BRA.U UP2, `(.L_x_68) ;  /* 0x0000000102e07547 */ /* 0x004fd8000b800000 */
[----:B------:R-:W1:Y:S01]  /*35b0*/  LDCU UR6, c[0x0][0x38c] ;  /* 0x00007180ff0677ac */ /* 0x000e620008000800 */
[----:B------:R-:W-:Y:S02]  /*35c0*/  PLOP3.LUT P2, PT, PT, PT, PT, 0x80, 0x8 ;  /* 0x000000000008781c */ /* 0x000fe40003f4f070 */
[----:B------:R-:W-:Y:S01]  /*35d0*/  SHF.L.U32 R5, R9, 0x1f, RZ ;  /* 0x0000001f09057819 */ /* 0x000fe200000006ff */
[----:B------:R-:W-:Y:S02]  /*35e0*/  ULEA UR10, UR22, UR8, 0x3 ;  /* 0x00000008160a7291 */ /* 0x000fe4000f8e18ff */
[----:B------:R-:W-:Y:S02]  /*35f0*/  ULEA UR11, UR22, UR24, 0x8 ;  /* 0x00000018160b7291 */ /* 0x000fe4000f8e40ff */
[----:B-1----:R-:W-:-:S06]  /*3600*/  UISETP.GE.AND UP0, UPT, UR6, 0x1, UPT ;  /* 0x000000010600788c */ /* 0x002fcc000bf06270 */
[----:B------:R-:W-:-:S05]  /*3610*/  PLOP3.LUT P0, PT, PT, PT, UP0, 0x80, 0x8 ;  /* 0x000000000008781c */ /* 0x000fca0003f0f008 */
[----:B------:R-:W-:-:S08]  /*3620*/  @UP0 ULEA UR6, UR21, UR8, 0x3 ;  /* 0x0000000815060291 */ /* 0x000fd0000f8e18ff */
[----:B------:R-:W-:-:S04]  /*3630*/  @P0 SHF.L.U32 R0, R2, 0x1f, RZ ;  /* 0x0000001f02000819 */ /* 0x000fc800000006ff */
[----:B------:R1:W2:Y:S01]  /*3640*/  @P0 SYNCS.PHASECHK.TRANS64.TRYWAIT P2, [UR6], R0 ;  /* 0x00000000ff0005a7 */ /* 0x0002a20008041106 */
[----:B------:R-:W3:Y:S02]  /*3650*/  SYNCS.PHASECHK.TRANS64.TRYWAIT P0, [UR10+0xc0], R5 ;  /* 0x0000c005ff0075a7 */ /* 0x000ee4000800110a */
[----:B-123--:R-:W-:Y:S05]  /*3660*/  @!P0 BRA `(.L_x_69) ;  /* 0x0000008000988947 */ /* 0x00efea0003800000 */
.L_x_167:
[----:B------:R-:W-:Y:S01]  /*3670*/  UMOV UR19, UR20 ;  /* 0x0000001400137c82 */ /* 0x000fe20008000000 */
[----:B------:R-:W-:Y:S05]  /*3680*/  BRA.U !UP0, `(.L_x_70) ;  /* 0x0000000108987547 */ /* 0x000fea000b800000 */
[----:B------:R-:W-:Y:S02]  /*3690*/  UIADD3 UR19, UPT, UPT, UR23, UR20, URZ ;  /* 0x0000001417137290 */ /* 0x000fe4000fffe0ff */
[----:B------:R-:W-:Y:S01]  /*36a0*/  UPLOP3.LUT UP3, UPT, UPT, UPT, UPT, 0x40, 0x4 ;  /* 0x000000000004789c */ /* 0x000fe20003f6e870 */
[----:B------:R-:W-:Y:S01]  /*36b0*/  UMOV UR18, UR7 ;  /* 0x0000000700127c82 */ /* 0x000fe20008000000 */
[----:B------:R-:W-:-:S09]  /*36c0*/  UMOV UR17, UR21 ;  /* 0x0000001500117c82 */ /* 0x000fd20008000000 */
.L_x_73:
[----:B--2---:R-:W-:Y:S01]  /*36d0*/  ULEA UR9, UR17, UR8, 0x3 ;  /* 0x0000000811097291 */ /* 0x004fe2000f8e18ff */
[----:B---3--:R-:W-:Y:S11]  /*36e0*/  @P2 BRA `(.L_x_71) ;  /* 0x00000000000c2947 */ /* 0x008ff60003800000 */
[----:B-1----:R-:W-:Y:S04]  /*36f0*/  SHF.L.U32 R5, R2, 0x1f, RZ ;  /* 0x0000001f02057819 */ /* 0x002fe800000006ff */
[----:B------:R-:W1:Y:S02]  /*3700*/  SYNCS.PHASECHK.TRANS64.TRYWAIT P0, [UR9], R5 ;  /* 0x00000005ff0075a7 */ /* 0x000e640008001109 */
[----:B-1----:R-:W-:Y:S05]  /*3710*/  @!P0 BRA `(.L_x_72) ;  /* 0x0000008000848947 */ /* 0x002fea0003800000 */
.L_x_71:
[----:B------:R-:W-:Y:S01]  /*3720*/  UISETP.NE.AND UP0, UPT, UR18, 0x1, UPT ;  /* 0x000000011200788c */ /* 0x000fe2000bf05270 */
[----:B------:R-:W-:Y:S01]  /*3730*/  PLOP3.LUT P2, PT, PT, PT, PT, 0x80, 0x8 ;  /* 0x000000000008781c */ /* 0x000fe20003f4f070 */
[----:B------:R-:W-:Y:S02]  /*3740*/  UIADD3 UR21, UPT, UPT, UR17, 0x1, URZ ;  /* 0x0000000111157890 */ /* 0x000fe4000fffe0ff */
[----:B------:R-:W-:Y:S02]  /*3750*/  ULEA UR30, UR17, UR15, 0x9 ;  /* 0x0000000f111e7291 */ /* 0x000fe4000f8e48ff */
[----:B------:R-:W-:Y:S01]  /*3760*/  UISETP.NE.AND UP1, UPT, UR21, 0x4, UPT ;  /* 0x000000041500788c */ /* 0x000fe2000bf25270 */
[----:B------:R-:W-:Y:S01]  /*3770*/  PLOP3.LUT P0, PT, PT, PT, UP0, 0x80, 0x8 ;  /* 0x000000000008781c */ /* 0x000fe20003f0f008 */
[----:B------:R-:W-:Y:S02]  /*3780*/  ULEA UR32, UR17, UR14, 0x9 ;  /* 0x0000000e11207291 */ /* 0x000fe4000f8e48ff */
[----:B------:R-:W-:Y:S02]  /*3790*/  USEL UR16, URZ, 0x1, UP1 ;  /* 0x00000001ff107887 */ /* 0x000fe40008800000 */
[----:B------:R-:W-:Y:S02]  /*37a0*/  USEL UR21, UR21, URZ, UP1 ;  /* 0x000000ff15157287 */ /* 0x000fe40008800000 */
[----:B------:R-:W-:Y:S02]  /*37b0*/  UIADD3 UR36, UPT, UPT, UR30, 0x2, URZ ;  /* 0x000000021e247890 */ /* 0x000fe4000fffe0ff */
[----:B------:R-:W-:Y:S01]  /*37c0*/  @UP0 ULEA UR6, UR21, UR8, 0x3 ;  /* 0x0000000815060291 */ /* 0x000fe2000f8e18ff */
[----:B------:R-:W-:Y:S01]  /*37d0*/  LOP3.LUT R2, R2, UR16, RZ, 0x3c, !PT ;  /* 0x0000001002027c12 */ /* 0x000fe2000f8e3cff */
[----:B------:R-:W-:Y:S02]  /*37e0*/  UIADD3 UR34, UPT, UPT, UR32, 0x2, URZ ;  /* 0x0000000220227890 */ /* 0x000fe4000fffe0ff */
[----:B------:R-:W-:Y:S01]  /*37f0*/  UIADD3 UR9, UPT, UPT, UR9, 0x20, URZ ;  /* 0x0000002009097890 */ /* 0x000fe2000fffe0ff */
[----:B-1----:R-:W-:Y:S01]  /*3800*/  @P0 SHF.L.U32 R0, R2, 0x1f, RZ ;  /* 0x0000001f02000819 */ /* 0x002fe200000006ff */
[----:B------:R-:W-:Y:S01]  /*3810*/  UMOV UR31, 0x80004020 ;  /* 0x80004020001f7882 */ /* 0x000fe20000000000 */
[----:B------:R-:W-:Y:S01]  /*3820*/  UMOV UR33, 0x80004020 ;  /* 0x8000402000217882 */ /* 0x000fe20000000000 */
[----:B------:R-:W-:Y:S01]  /*3830*/  UMOV UR37, 0x80004020 ;  /* 0x8000402000257882 */ /* 0x000fe20000000000 */
[----:B------:R2:W3:Y:S01]  /*3840*/  @P0 SYNCS.PHASECHK.TRANS64.TRYWAIT P2, [UR6], R0 ;  /* 0x00000000ff0005a7 */ /* 0x0004e20008041106 */
[----:B------:R-:W-:Y:S01]  /*3850*/  UIADD3 UR20, UPT, UPT, UR20, 0x1, URZ ;  /* 0x0000000114147890 */ /* 0x000fe2000fffe0ff */
[----:B------:R2:W-:Y:S01]  /*3860*/  UTCHMMA.2CTA gdesc[UR32], gdesc[UR30], tmem[UR11], tmem[UR28], idesc[UR29], UP3 ;  /* 0x00ff1c1e200075ea */ /* 0x0005e20009a0000b */
[----:B------:R-:W-:Y:S02]  /*3870*/  UIADD3 UR18, UPT, UPT, UR18, -0x1, URZ ;  /* 0xffffffff12127890 */ /* 0x000fe4000fffe0ff */
[----:B------:R-:W-:Y:S02]  /*3880*/  UISETP.NE.AND UP0, UPT, UR20, UR19, UPT ;  /* 0x000000131400728c */ /* 0x000fe4000bf05270 */
[----:B------:R-:W-:Y:S01]  /*3890*/  UPLOP3.LUT UP3, UPT, UPT, UPT, UPT, 0x80, 0x8 ;  /* 0x000000000008789c */ /* 0x000fe20003f6f070 */
[----:B------:R-:W-:Y:S01]  /*38a0*/  UMOV UR35, 0x80004020 ;  /* 0x8000402000237882 */ /* 0x000fe20000000000 */
[----:B------:R-:W-:Y:S01]  /*38b0*/  UMOV UR17, UR21 ;  /* 0x0000001500117c82 */ /* 0x000fe20008000000 */
[----:B------:R2:W-:Y:S01]  /*38c0*/  UTCHMMA.2CTA gdesc[UR34], gdesc[UR36], tmem[UR11], tmem[UR26], idesc[UR27], UPT ;  /* 0x00ff1a24220075ea */ /* 0x0005e2000ba0000b */
[----:B------:R2:W-:Y:S03]  /*38d0*/  UTCBAR.2CTA.MULTICAST [UR9], URZ, UR13 ;  /* 0x000000ff090073e9 */ /* 0x0005e6000820080d */
[----:B------:R-:W-:Y:S05]  /*38e0*/  BRA.U UP0, `(.L_x_73) ;  /* 0xfffffffd00787547 */ /* 0x000fea000b83ffff */
.L_x_70:
[----:B------:R-:W-:Y:S01]  /*38f0*/  UIADD3 UR10, UPT, UPT, UR10, 0xb0, URZ ;  /* 0x000000b00a0a7890 */ /* 0x000fe2000fffe0ff */
[----:B------:R-:W-:-:S08]  /*3900*/  UMOV UR20, UR19 ;  /* 0x0000001300147c82 */ /* 0x000fd00008000000 */
[----:B------:R4:W-:Y:S01]  /*3910*/  UTCBAR.2CTA.MULTICAST [UR10], URZ, UR12 ;  /* 0x000000ff0a0073e9 */ /* 0x0009e2000820080c */
[----:B------:R-:W-:Y:S02]  /*3920*/  NOP ;  /* 0x0000000000007918 */ /* 0x000fe40000000000 */
.L_x_68:
[----:B------:R-:W-:Y:S01]  /*3930*/  UIADD3 UR22, UPT, UPT, UR22, 0x1, URZ ;  /* 0x0000000116167890 */ /* 0x000fe2000fffe0ff */
[----:B------:R-:W-:-:S03]  /*3940*/  ISETP.NE.AND P0, PT, R8, 0x2, PT ;  /* 0x000000020800780c */ /* 0x000fc60003f05270 */
[----:B------:R-:W-:Y:S01]  /*3950*/  UISETP.NE.AND UP0, UPT, UR22, 0x2, UPT ;  /* 0x000000021600788c */ /* 0x000fe2000bf05270 */
[----:B-12---:R-:W-:Y:S02]  /*3960*/  SEL R0, RZ, 0x1, P0 ;  /* 0x00000001ff007807 */ /* 0x006fe40000000000 */
[----:B------:R-:W-:Y:S01]  /*3970*/  SEL R8, R8, RZ, P0 ;  /* 0x000000ff08087207 */ /* 0x000fe20000000000 */
[----:B------:R-:W-:Y:S01]  /*3980*/  USEL UR6, URZ, 0x1, UP0 ;  /* 0x00000001ff067887 */ /* 0x000fe20008000000 */
[----:B------:R-:W-:Y:S01]  /*3990*/  LOP3.LUT R3, R3, R0, RZ, 0x3c, !PT ;  /* 0x0000000003037212 */ /* 0x000fe200078e3cff */
[----:B------:R-:W-:-:S04]  /*39a0*/  USEL UR22, UR22, URZ, UP0 ;  /* 0x000000ff16167287 */ /* 0x000fc80008000000 */
[----:B------:R-:W-:Y:S01]  /*39b0*/  LOP3.LUT R9, R9, UR6, RZ, 0x3c, !PT ;  /* 0x0000000609097c12 */ /* 0x000fe2000f8e3cff */
[----:B------:R-:W-:Y:S07]  /*39c0*/  @P1 BRA `(.L_x_74) ;  /* 0xfffffff800b01947 */ /* 0x000fee000383ffff */
[----:B------:R-:W1:Y:S01]  /*39d0*/  S2UR UR6, SR_CgaCtaId ;  /* 0x00000000000679c3 */ /* 0x000e620000008800 */
[----:B------:R-:W-:Y:S01]  /*39e0*/  ELECT P0, URZ, PT ;  /* 0x0000000000ff782f */ /* 0x000fe20003800000 */
[----:B------:R-:W-:Y:S01]  /*39f0*/  HFMA2 R0, -RZ, RZ, 0, 5.9604644775390625e-08 ;  /* 0x00000001ff007431 */ /* 0x000fe200000001ff */
[----:B------:R-:W-:-:S05]  /*3a00*/  UMOV UR7, 0x40 ;  /* 0x0000004000077882 */ /* 0x000fca0000000000 */
[----:B------:R-:W-:Y:S01]  /*3a10*/  UVIRTCOUNT.DEALLOC.SMPOOL 0x80 ;  /* 0x000000800000784c */ /* 0x000fe20000000000 */
[----:B------:R-:W-:Y:S02]  /*3a20*/  UISETP.NE.AND UP0, UPT, UR5, URZ, UPT ;  /* 0x000000ff0500728c */ /* 0x000fe4000bf05270 */
[----:B-1----:R-:W-:-:S09]  /*3a30*/  ULEA UR6, UR6, UR7, 0x18 ;  /* 0x0000000706067291 */ /* 0x002fd2000f8ec0ff */
[----:B------:R1:W-:Y:S01]  /*3a40*/  @P0 STS.U8 [UR6+0x1c], R0 ;  /* 0x00001c00ff000988 */ /* 0x0003e20008000006 */
[----:B------:R-:W-:Y:S05]  /*3a50*/  BRA.U UP0, `(.L_x_75) ;  /* 0x0000000100587547 */ /* 0x000fea000b800000 */
[----:B------:R-:W-:Y:S01]  /*3a60*/  UIADD3 UR7, UPT, UPT, UR8, 0xc0, URZ ;  /* 0x000000c008077890 */ /* 0x000fe2000fffe0ff */
[----:B------:R-:W-:-:S03]  /*3a70*/  SHF.L.U32 R3, R9, 0x1f, RZ ;  /* 0x0000001f09037819 */ /* 0x000fc600000006ff */
[----:B------:R-:W-:-:S09]  /*3a80*/  ULEA UR5, UR22, UR7, 0x3 ;  /* 0x0000000716057291 */ /* 0x000fd2000f8e18ff */
[----:B------:R-:W2:Y:S02]  /*3a90*/  SYNCS.PHASECHK.TRANS64.TRYWAIT P0, [UR5], R3 ;  /* 0x00000003ff0075a7 */ /* 0x000ea40008001105 */
[----:B--2---:R-:W-:Y:S05]  /*3aa0*/  @!P0 BRA `(.L_x_76) ;  /* 0x0000007c00b88947 */ /* 0x004fea0003800000 */
.L_x_170:
[----:B------:R-:W-:-:S04]  /*3ab0*/  UIADD3 UR9, UPT, UPT, UR22, 0x1, URZ ;  /* 0x0000000116097890 */ /* 0x000fc8000fffe0ff */
[----:B------:R-:W-:-:S04]  /*3ac0*/  UISETP.NE.AND UP1, UPT, UR9, 0x2, UPT ;  /* 0x000000020900788c */ /* 0x000fc8000bf25270 */
[----:B------:R-:W-:Y:S02]  /*3ad0*/  USEL UR5, URZ, 0x1, UP1 ;  /* 0x00000001ff057887 */ /* 0x000fe40008800000 */
[----:B------:R-:W-:-:S04]  /*3ae0*/  USEL UR9, UR9, URZ, UP1 ;  /* 0x000000ff09097287 */ /* 0x000fc80008800000 */
[----:B------:R-:W-:Y:S01]  /*3af0*/  ULEA UR9, UR9, UR7, 0x3 ;  /* 0x0000000709097291 */ /* 0x000fe2000f8e18ff */
[----:B-1----:R-:W-:-:S04]  /*3b00*/  LOP3.LUT R3, R9, UR5, RZ, 0x3c, !PT ;  /* 0x0000000509037c12 */ /* 0x002fc8000f8e3cff */
[----:B------:R-:W-:Y:S01]  /*3b10*/  SHF.L.U32 R3, R3, 0x1f, RZ ;  /* 0x0000001f03037819 */ /* 0x000fe200000006ff */
[----:B------:R-:W-:-:S04]  /*3b20*/  IMAD.U32 R0, RZ, RZ, UR9 ;  /* 0x00000009ff007e24 */ /* 0x000fc8000f8e00ff */
[----:B------:R1:W2:Y:S03]  /*3b30*/  SYNCS.PHASECHK.TRANS64.TRYWAIT P0, [R0+URZ], R3 ;  /* 0x00000003000075a7 */ /* 0x0002a600080011ff */
[----:B--2---:R-:W-:Y:S05]  /*3b40*/  @!P0 NANOSLEEP.SYNCS 0x989680 ;  /* 0x009896800000895d */ /* 0x004fea0003900000 */
[----:B------:R-:W2:Y:S02]  /*3b50*/  @!P0 SYNCS.PHASECHK.TRANS64 P0, [R0+URZ], R3 ;  /* 0x00000003000085a7 */ /* 0x000ea400080010ff */
[----:B--2---:R-:W-:Y:S05]  /*3b60*/  @P0 BRA `(.L_x_77) ;  /* 0x0000000000200947 */ /* 0x004fea0003800000 */
.L_x_78:
[----:B--2---:R2:W1:Y:S02]  /*3b70*/  SYNCS.PHASECHK.TRANS64.TRYWAIT P0, [R0+URZ], R3 ;  /* 0x00000003000075a7 */ /* 0x00446400080011ff */
[----:B-1----:R-:W-:Y:S05]  /*3b80*/  @!P0 NANOSLEEP.SYNCS 0x989680 ;  /* 0x009896800000895d */ /* 0x002fea0003900000 */
[----:B------:R-:W1:Y:S02]  /*3b90*/  @!P0 SYNCS.PHASECHK.TRANS64 P0, [R0+URZ], R3 ;  /* 0x00000003000085a7 */ /* 0x000e6400080010ff */
[----:B-1----:R-:W-:Y:S05]  /*3ba0*/  @!P0 BRA `(.L_x_78) ;  /* 0xfffffffc00f08947 */ /* 0x002fea000383ffff */
[----:B------:R-:W-:Y:S05]  /*3bb0*/  BRA `(.L_x_77) ;  /* 0x00000000000c7947 */ /* 0x000fea0003800000 */
.L_x_75:
[----:B------:R-:W-:-:S04]  /*3bc0*/  UIADD3 UR5, UPT, UPT, UR8, 0xf0, URZ ;  /* 0x000000f008057890 */ /* 0x000fc8000fffe0ff */
[----:B------:R-:W-:-:S09]  /*3bd0*/  UPRMT UR5, UR4, 0x654, UR5 ;  /* 0x0000065404057896 */ /* 0x000fd20008000005 */
[----:B------:R-:W-:Y:S03]  /*3be0*/  SYNCS.ARRIVE.TRANS64.RED.A1T0 RZ, [UR5], RZ ;  /* 0x000000ffffff79a7 */ /* 0x000fe60008100405 */
.L_x_77:
[----:B-12---:R-:W-:Y:S01]  /*3bf0*/  SHF.L.U32 R3, RZ, 0x1f, RZ ;  /* 0x0000001fff037819 */ /* 0x006fe200000006ff */
[----:B------:R-:W-:Y:S01]  /*3c00*/  UIADD3 UR5, UPT, UPT, UR8, 0xf0, URZ ;  /* 0x000000f008057890 */ /* 0x000fe2000fffe0ff */
[----:B------:R-:W-:Y:S02]  /*3c10*/  PLOP3.LUT P0, PT, PT, PT, UP0, 0x80, 0x8 ;  /* 0x000000000008781c */ /* 0x000fe40003f0f008 */
[----:B------:R-:W1:Y:S02]  /*3c20*/  SYNCS.PHASECHK.TRANS64.TRYWAIT P1, [UR8+0xf0], R3 ;  /* 0x0000f003ff0075a7 */ /* 0x000e640008021108 */
[----:B-1----:R-:W-:Y:S09]  /*3c30*/  @!P1 BRA `(.L_x_79) ;  /* 0x0000007c006c9947 */ /* 0x002ff20003800000 */
.L_x_172:
[----:B------:R-:W-:Y:S01]  /*3c40*/  @!UP0 UPRMT UR5, UR4, 0x654, UR5 ;  /* 0x0000065404058896 */ /* 0x000fe20008000005 */
[----:B------:R-:W-:Y:S02]  /*3c50*/  UMOV UR8, 0xffff ;  /* 0x0000ffff00087882 */ /* 0x000fe40000000000 */
[----:B------:R-:W-:-:S06]  /*3c60*/  UMOV UR4, 0x1 ;  /* 0x0000000100047882 */ /* 0x000fcc0000000000 */
[----:B------:R-:W-:Y:S01]  /*3c70*/  @!P0 SYNCS.ARRIVE.TRANS64.RED.A1T0 RZ, [UR5], RZ ;  /* 0x000000ffffff89a7 */ /* 0x000fe20008100405 */
[----:B------:R-:W-:Y:S01]  /*3c80*/  NOP ;  /* 0x0000000000007918 */ /* 0x000fe20000000000 */
[----:B-1----:R-:W1:Y:S01]  /*3c90*/  LDS R0, [UR6+0x14] ;  /* 0x00001406ff007984 */ /* 0x002e620008000800 */
[----:B------:R-:W-:-:S04]  /*3ca0*/  ULOP3.LUT UR5, UR24, 0xffff, URZ, 0xc0, !UPT ;  /* 0x0000ffff18057892 */ /* 0x000fc8000f8ec0ff */
[----:B------:R-:W-:-:S04]  /*3cb0*/  USHF.R.U32.HI UR5, URZ, 0x5, UR5 ;  /* 0x00000005ff057899 */ /* 0x000fc80008011605 */
[----:B------:R-:W-:Y:S02]  /*3cc0*/  USHF.L.U32 UR8, UR8, UR5, URZ ;  /* 0x0000000508087299 */ /* 0x000fe400080006ff */
[----:B------:R-:W-:-:S04]  /*3cd0*/  USHF.L.U32 UR4, UR4, UR5, URZ ;  /* 0x0000000504047299 */ /* 0x000fc800080006ff */
[----:B-1----:R-:W-:-:S04]  /*3ce0*/  LOP3.LUT R0, R0, UR8, RZ, 0xc0, !PT ;  /* 0x0000000800007c12 */ /* 0x002fc8000f8ec0ff */
[----:B------:R-:W-:-:S13]  /*3cf0*/  ISETP.NE.AND P0, PT, R0, UR8, PT ;  /* 0x0000000800007c0c */ /* 0x000fda000bf05270 */
[----:B------:R-:W-:Y:S05]  /*3d00*/  @P0 BRA `(.L_x_80) ;  /* 0x0000000000580947 */ /* 0x000fea0003800000 */
[----:B------:R-:W1:Y:S02]  /*3d10*/  LDS R0, [UR6+0x18] ;  /* 0x00001806ff007984 */ /* 0x000e640008000800 */
[----:B-1----:R-:W-:-:S04]  /*3d20*/  LOP3.LUT R0, R0, UR4, RZ, 0xc0, !PT ;  /* 0x0000000400007c12 */ /* 0x002fc8000f8ec0ff */
[----:B------:R-:W-:-:S13]  /*3d30*/  ISETP.NE.AND P0, PT, R0, UR4, PT ;  /* 0x0000000400007c0c */ /* 0x000fda000bf05270 */
[----:B------:R-:W-:Y:S05]  /*3d40*/  @P0 BRA `(.L_x_81) ;  /* 0x00000000003c0947 */ /* 0x000fea0003800000 */
[----:B------:R-:W1:Y:S01]  /*3d50*/  S2R R2, SR_LANEID ;  /* 0x0000000000027919 */ /* 0x000e620000000000 */
[----:B------:R-:W-:Y:S01]  /*3d60*/  ULOP3.LUT UR8, URZ, UR8, URZ, 0x33, !UPT ;  /* 0x00000008ff087292 */ /* 0x000fe2000f8e33ff */
[----:B------:R-:W-:Y:S01]  /*3d70*/  LOP3.LUT R4, RZ, UR4, RZ, 0x33, !PT ;  /* 0x00000004ff047c12 */ /* 0x000fe2000f8e33ff */
[----:B------:R-:W-:Y:S02]  /*3d80*/  VOTEU.ANY UR7, UPT, PT ;  /* 0x0000000000077886 */ /* 0x000fe400038e0100 */
[----:B------:R-:W-:Y:S01]  /*3d90*/  UFLO.U32 UR7, UR7 ;  /* 0x00000007000772bd */ /* 0x000fe200080e0000 */
[----:B------:R-:W2:Y:S01]  /*3da0*/  REDUX UR4, R4 ;  /* 0x00000000040473c4 */ /* 0x000ea20000000000 */
[----:B------:R-:W-:-:S06]  /*3db0*/  IMAD.U32 R0, RZ, RZ, UR8 ;  /* 0x00000008ff007e24 */ /* 0x000fcc000f8e00ff */
[----:B------:R1:W-:Y:S01]  /*3dc0*/  UTCATOMSWS.AND URZ, UR8 ;  /* 0x0000000800ff79e3 */ /* 0x0003e20008000000 */
[----:B------:R-:W3:Y:S01]  /*3dd0*/  REDUX UR5, R0 ;  /* 0x00000000000573c4 */ /* 0x000ee20000000000 */
[----:B-1----:R-:W-:Y:S01]  /*3de0*/  ISETP.EQ.U32.AND P0, PT, R2, UR7, PT ;  /* 0x0000000702007c0c */ /* 0x002fe2000bf02070 */
[----:B--2---:R-:W-:Y:S01]  /*3df0*/  IMAD.U32 R2, RZ, RZ, UR4 ;  /* 0x00000004ff027e24 */ /* 0x004fe2000f8e00ff */
[----:B---3--:R-:W-:-:S11]  /*3e00*/  MOV R3, UR5 ;  /* 0x0000000500037c02 */ /* 0x008fd60008000f00 */
[----:B------:R1:W-:Y:S04]  /*3e10*/  @P0 ATOMS.AND RZ, [UR6+0x14], R3 ;  /* 0x00001403ffff098c */ /* 0x0003e8000a800006 */
[----:B------:R1:W-:Y:S01]  /*3e20*/  @P0 ATOMS.AND RZ, [UR6+0x18], R2 ;  /* 0x00001802ffff098c */ /* 0x0003e2000a800006 */
[----:B------:R-:W-:Y:S05]  /*3e30*/  BRA `(.L_x_82) ;  /* 0x0000000000147947 */ /* 0x000fea0003800000 */
.L_x_81:
[----:B------:R-:W-:Y:S02]  /*3e40*/  MOV R2, 0x3e60 ;  /* 0x00003e6000027802 */ /* 0x000fe40000000f00 */
[----:B---345:R-:W-:Y:S05]  /*3e50*/  CALL.REL.NOINC `($__internal_0_$__cuda_sm10x_tcgen05_guardrail_trap_col_being_dealloced_not_returned_by_alloc) ;  /* 0x00000080004c7944 */ /* 0x038fea0003c00000 */
[----:B------:R-:W-:Y:S05]  /*3e60*/  BRA `(.L_x_82) ;  /* 0x0000000000087947 */ /* 0x000fea0003800000 */
.L_x_80:
[----:B------:R-:W-:Y:S02]  /*3e70*/  MOV R2, 0x3e90 ;  /* 0x00003e9000027802 */ /* 0x000fe40000000f00 */
[----:B---345:R-:W-:Y:S05]  /*3e80*/  CALL.REL.NOINC `($__internal_2_$__cuda_sm10x_tcgen05_guardrail_trap_unallocated_columns_being_dealloced) ;  /* 0x0000008000587944 */ /* 0x038fea0003c00000 */
.L_x_82:
[----:B------:R-:W-:Y:S01]  /*3e90*/  NOP ;  /* 0x0000000000007918 */ /* 0x000fe20000000000 */
[----:B----4-:R-:W-:Y:S05]  /*3ea0*/  EXIT ;  /* 0x000000000000794d */ /* 0x010fea0003800000 */
.L_x_55:
[----:B------:R-:W-:-:S09]  /*3eb0*/  UISETP.NE.OR UP5, UPT, UR10, 0x3, !UP5 ;  /* 0x000000030a00788c */ /* 0x000fd2000efa5670 */
[----:B------:R-:W-:Y:S05]  /*3ec0*/  BRA.U UP5, `(.L_x_83) ;  /* 0x0000001105147547 */ /* 0x000fea000b800000 */
[----:B------:R-:W1:Y:S01]  /*3ed0*/  LDC R0, c[0x0][0xb30] ;  /* 0x0002cc00ff007b82 */ /* 0x000e620000000800 */
[----:B------:R-:W2:Y:S01]  /*3ee0*/  LDCU.64 UR8, c[0x0][0x888] ;  /* 0x00011100ff0877ac */ /* 0x000ea20008000a00 */
[----:B------:R-:W-:Y:S02]  /*3ef0*/  HFMA2 R29, -RZ, RZ, 0, 0 ;  /* 0x00000000ff1d7431 */ /* 0x000fe400000001ff */
[----:B------:R-:W-:Y:S01]  /*3f00*/  IMAD.MOV.U32 R31, RZ, RZ, 0x1 ;  /* 0x00000001ff1f7424 */ /* 0x000fe200078e00ff */
[----:B------:R-:W-:Y:S01]  /*3f10*/  MOV R23, 0x4000 ;  /* 0x0000400000177802 */ /* 0x000fe20000000f00 */
[----:B------:R-:W3:Y:S01]  /*3f20*/  LDCU.64 UR4, c[0x0][0x890] ;  /* 0x00011200ff0477ac */ /* 0x000ee20008000a00 */
[----:B------:R-:W-:Y:S01]  /*3f30*/  IMAD.MOV.U32 R30, RZ, RZ, RZ ;  /* 0x000000ffff1e7224 */ /* 0x000fe200078e00ff */
[----:B------:R-:W4:Y:S01]  /*3f40*/  LDC R19, c[0x0][0x370] ;  /* 0x0000dc00ff137b82 */ /* 0x000f220000000800 */
[----:B------:R-:W-:Y:S01]  /*3f50*/  UMOV UR7, 0x400 ;  /* 0x0000040000077882 */ /* 0x000fe20000000000 */
[----:B------:R-:W-:-:S02]  /*3f60*/  UPLOP3.LUT UP1, UPT, UPT, UPT, UPT, 0x40, 0x4 ;  /* 0x000000000004789c */ /* 0x000fc40003f2e870 */
[----:B------:R-:W-:-:S04]  /*3f70*/  ULEA UR7, UR37, UR7, 0x18 ;  /* 0x0000000725077291 */ /* 0x000fc8000f8ec0ff */
[----:B------:R-:W4:Y:S01]  /*3f80*/  LDC R2, c[0x0][0xb0c] ;  /* 0x0002c300ff027b82 */ /* 0x000f220000000800 */
[----:B------:R-:W-:Y:S02]  /*3f90*/  UIADD3 UR13, UPT, UPT, UR7, 0x58, URZ ;  /* 0x00000058070d7890 */ /* 0x000fe4000fffe0ff */
[----:B--2---:R-:W-:Y:S02]  /*3fa0*/  UISETP.NE.U32.AND UP2, UPT, UR8, URZ, UPT ;  /* 0x000000ff0800728c */ /* 0x004fe4000bf45070 */
[----:B------:R-:W-:Y:S02]  /*3fb0*/  UIADD3 UR33, UPT, UPT, UR7, 0x40, URZ ;  /* 0x0000004007217890 */ /* 0x000fe4000fffe0ff */
[----:B---3--:R-:W-:Y:S01]  /*3fc0*/  UISETP.NE.U32.AND UP3, UPT, UR4, URZ, UPT ;  /* 0x000000ff0400728c */ /* 0x008fe2000bf65070 */
[----:B------:R-:W2:Y:S01]  /*3fd0*/  LDC R18, c[0x0][0xb20] ;  /* 0x0002c800ff127b82 */ /* 0x000ea20000000800 */
[----:B-1----:R-:W-:Y:S01]  /*3fe0*/  ISETP.NE.AND P1, PT, R0, 0x1, PT ;  /* 0x000000010000780c */ /* 0x002fe20003f25270 */
[----:B------:R-:W-:-:S02]  /*3ff0*/  UISETP.NE.AND.EX UP2, UPT, UR9, URZ, UPT, UP2 ;  /* 0x000000ff0900728c */ /* 0x000fc4000bf45320 */
[----:B------:R-:W-:Y:S02]  /*4000*/  UIADD3 UR25, UPT, UPT, UR7, 0x48, URZ ;  /* 0x0000004807197890 */ /* 0x000fe4000fffe0ff */
[----:B------:R-:W-:Y:S02]  /*4010*/  UIADD3 UR17, UPT, UPT, UR7, 0x50, URZ ;  /* 0x0000005007117890 */ /* 0x000fe4000fffe0ff */
[----:B------:R-:W1:Y:S01]  /*4020*/  LDC.64 R32, c[0x0][0x348] ;  /* 0x0000d200ff207b82 */ /* 0x000e620000000a00 */
[----:B------:R-:W-:Y:S02]  /*4030*/  UPRMT UR13, UR37, 0x654, UR13 ;  /* 0x00000654250d7896 */ /* 0x000fe4000800000d */
[----:B------:R-:W-:-:S05]  /*4040*/  UISETP.NE.AND.EX UP3, UPT, UR5, URZ, UPT, UP3 ;  /* 0x000000ff0500728c */ /* 0x000fca000bf65330 */
[----:B------:R-:W3:Y:S08]  /*4050*/  LDC.64 R16, c[0x0][0xb10] ;  /* 0x0002c400ff107b82 */ /* 0x000ef00000000a00 */
[----:B------:R-:W1:Y:S08]  /*4060*/  LDC.64 R6, c[0x0][0xb18] ;  /* 0x0002c600ff067b82 */ /* 0x000e700000000a00 */
[----:B------:R-:W1:Y:S08]  /*4070*/  LDC.64 R4, c[0x0][0xb28] ;  /* 0x0002ca00ff047b82 */ /* 0x000e700000000a00 */
[----:B--2-4-:R-:W1:Y:S02]  /*4080*/  LDC R22, c[0x0][0x374] ;  /* 0x0000dd00ff167b82 */ /* 0x014e640000000800 */
.L_x_94:
[C---:B------:R-:W-:Y:S02]  /*4090*/  LEA R0, R30.reuse, UR7, 0x3 ;  /* 0x000000071e007c11 */ /* 0x040fe4000f8e18ff */
[----:B------:R-:W-:Y:S02]  /*40a0*/  SHF.L.U32 R3, R29, 0x1f, RZ ;  /* 0x0000001f1d037819 */ /* 0x000fe400000006ff */
[----:B------:R-:W-:Y:S02]  /*40b0*/  LEA R24, R30, UR7, 0x4 ;  /* 0x000000071e187c11 */ /* 0x000fe4000f8e20ff */
[----:B--2---:R-:W2:Y:S02]  /*40c0*/  SYNCS.PHASECHK.TRANS64.TRYWAIT P0, [R0+URZ+0x90], R3 ;  /* 0x00009003000075a7 */ /* 0x004ea400080011ff */
[----:B--2---:R-:W-:Y:S05]  /*40d0*/  @!P0 BRA `(.L_x_84) ;  /* 0x00000078005c8947 */ /* 0x004fea0003800000 */
.L_x_173:
[----:B------:R-:W-:Y:S01]  /*40e0*/  ISETP.GE.AND P0, PT, R72, 0x1, PT ;  /* 0x000000014800780c */ /* 0x000fe20003f06270 */
[----:B------:R-:W4:Y:S01]  /*40f0*/  LDS.128 R24, [R24+0x100] ;  /* 0x0001000018187984 */ /* 0x000f220000000c00 */
[----:B--2---:R-:W-:Y:S01]  /*4100*/  VIADD R0, R0, 0xa0 ;  /* 0x000000a000007836 */ /* 0x004fe20000000000 */
[----:B------:R-:W-:Y:S01]  /*4110*/  @!PT LDS RZ, [RZ] ;  /* 0x00000000fffff984 */ /* 0x000fe20000000800 */
[----:B------:R-:W-:Y:S01]  /*4120*/  @!PT LDS RZ, [RZ] ;  /* 0x00000000fffff984 */ /* 0x000fe20000000800 */
[----:B------:R-:W-:Y:S01]  /*4130*/  @!PT LDS RZ, [RZ] ;  /* 0x00000000fffff984 */ /* 0x000fe20000000800 */
[----:B------:R-:W-:Y:S01]  /*4140*/  @!PT LDS RZ, [RZ] ;  /* 0x00000000fffff984 */ /* 0x000fe20000000800 */
[----:B------:R2:W-:Y:S06]  /*4150*/  MEMBAR.ALL.CTA ;  /* 0x0000000000007992 */ /* 0x0005ec0000008000 */
[----:B--2---:R-:W2:Y:S01]  /*4160*/  FENCE.VIEW.ASYNC.S ;  /* 0x00000000000073c6 */ /* 0x004ea20000000000 */
[----:B------:R-:W-:Y:S04]  /*4170*/  PRMT R0, RZ, 0x654, R0 ;  /* 0x00000654ff007816 */ /* 0x000fe80000000000 */
[----:B--2---:R2:W-:Y:S01]  /*4180*/  SYNCS.ARRIVE.TRANS64.RED.A1T0 RZ, [R0+URZ], RZ ;  /* 0x000000ff00ff79a7 */ /* 0x0045e200081004ff */
[----:B----4-:R-:W-:Y:S11]  /*4190*/  LOP3.LUT P3, RZ, R26, 0x1, RZ, 0xc0, !PT ;  /* 0x000000011aff7812 */ /* 0x010ff6000786c0ff */
[----:B------:R-:W-:Y:S02]  /*41a0*/  @!UPT UIADD3 URZ, UPT, UPT, URZ, URZ, URZ ;  /* 0x000000fffffff290 */ /* 0x000fe4000fffe0ff */
[----:B------:R-:W-:Y:S02]  /*41b0*/  @P3 MOV R13, R24 ;  /* 0x00000018000d3202 */ /* 0x000fe40000000f00 */
[----:B------:R-:W-:Y:S01]  /*41c0*/  @P3 LOP3.LUT R8, R25, 0xffff, RZ, 0xc0, !PT ;  /* 0x0000ffff19083812 */ /* 0x000fe200078ec0ff */
[----:B--2---:R-:W-:Y:S06]  /*41d0*/  @!P0 BRA `(.L_x_85) ;  /* 0x0000000000a48947 */ /* 0x004fec0003800000 */
[----:B-1----:R-:W-:Y:S01]  /*41e0*/  IMAD.HI.U32 R35, R22, R7, RZ ;  /* 0x0000000716237227 */ /* 0x002fe200078e00ff */
[----:B------:R-:W-:Y:S02]  /*41f0*/  ISETP.NE.AND P0, PT, R6, 0x1, PT ;  /* 0x000000010600780c */ /* 0x000fe40003f05270 */
[----:B------:R-:W-:Y:S01]  /*4200*/  ISETP.NE.AND P2, PT, R72, 0x1, PT ;  /* 0x000000014800780c */ /* 0x000fe20003f45270 */
[----:B---3--:R-:W-:Y:S01]  /*4210*/  IMAD.HI.U32 R34, R19, R16, RZ ;  /* 0x0000001013227227 */ /* 0x008fe200078e00ff */
[----:B------:R-:W-:Y:S02]  /*4220*/  SHF.R.U32.HI R35, RZ, R18, R35 ;  /* 0x00000012ff237219 */ /* 0x000fe40000011623 */
[----:B------:R-:W-:Y:S01]  /*4230*/  ISETP.NE.AND P4, PT, R2, 0x1, PT ;  /* 0x000000010200780c */ /* 0x000fe20003f85270 */
[----:B------:R-:W-:Y:S01]  /*4240*/  IMAD.HI.U32 R36, R13, R16, RZ ;  /* 0x000000100d247227 */ /* 0x000fe200078e00ff */
[----:B------:R-:W-:Y:S02]  /*4250*/  SHF.R.U32.HI R34, RZ, R17, R34 ;  /* 0x00000011ff227219 */ /* 0x000fe40000011622 */
[----:B------:R-:W-:Y:S01]  /*4260*/  SEL R3, R22, R35, !P0 ;  /* 0x0000002316037207 */ /* 0x000fe20004000000 */
[C---:B------:R-:W-:Y:S01]  /*4270*/  IMAD.HI.U32 R35, R8.reuse, R7, RZ ;  /* 0x0000000708237227 */ /* 0x040fe200078e00ff */
[----:B------:R-:W-:Y:S02]  /*4280*/  SEL R11, R19, R34, !P4 ;  /* 0x00000022130b7207 */ /* 0x000fe40006000000 */
[----:B------:R-:W-:Y:S01]  /*4290*/  SHF.R.U32.HI R36, RZ, R17, R36 ;  /* 0x00000011ff247219 */ /* 0x000fe20000011624 */
[----:B------:R-:W-:Y:S01]  /*42a0*/  IMAD.HI.U32 R38, R3, R4, RZ ;  /* 0x0000000403267227 */ /* 0x000fe200078e00ff */
[----:B------:R-:W-:Y:S03]  /*42b0*/  SHF.R.U32.HI R35, RZ, R18, R35 ;  /* 0x00000012ff237219 */ /* 0x000fe60000011623 */
[----:B------:R-:W-:Y:S01]  /*42c0*/  IMAD.HI.U32 R34, R11, R4, RZ ;  /* 0x000000040b227227 */ /* 0x000fe200078e00ff */
[----:B------:R-:W-:Y:S02]  /*42d0*/  @P2 SHF.R.U32.HI R3, RZ, R5, R38 ;  /* 0x00000005ff032219 */ /* 0x000fe40000011626 */
[----:B------:R-:W-:Y:S02]  /*42e0*/  SEL R9, R8, R35, !P0 ;  /* 0x0000002308097207 */ /* 0x000fe40004000000 */
[----:B------:R-:W-:Y:S01]  /*42f0*/  @P2 SHF.R.U32.HI R11, RZ, R5, R34 ;  /* 0x00000005ff0b2219 */ /* 0x000fe20000011622 */
[C---:B------:R-:W-:Y:S01]  /*4300*/  IMAD R10, R72.reuse, R3, RZ ;  /* 0x00000003480a7224 */ /* 0x040fe200078e02ff */
[----:B------:R-:W-:Y:S01]  /*4310*/  SEL R3, R13, R36, !P4 ;  /* 0x000000240d037207 */ /* 0x000fe20006000000 */
[C---:B------:R-:W-:Y:S03]  /*4320*/  IMAD.HI.U32 R14, R9.reuse, R4, RZ ;  /* 0x00000004090e7227 */ /* 0x040fe600078e00ff */
[----:B------:R-:W-:Y:S01]  /*4330*/  ISETP.GE.AND P0, PT, R9, R10, PT ;  /* 0x0000000a0900720c */ /* 0x000fe20003f06270 */
[C---:B------:R-:W-:Y:S01]  /*4340*/  IMAD R12, R72.reuse, R11, RZ ;  /* 0x0000000b480c7224 */ /* 0x040fe200078e02ff */
[-C--:B------:R-:W-:Y:S04]  /*4350*/  SHF.R.U32.HI R14, RZ, R5.reuse, R14 ;  /* 0x00000005ff0e7219 */ /* 0x080fe8000001160e */
[----:B------:R-:W-:Y:S02]  /*4360*/  ISETP.GE.OR P0, PT, R3, R12, P0 ;  /* 0x0000000c0300720c */ /* 0x000fe40000706670 */
[----:B------:R-:W-:Y:S05]  /*4370*/  SEL R15, R9, R14, !P2 ;  /* 0x0000000e090f7207 */ /* 0x000fea0005000000 */
[----:B------:R-:W-:Y:S04]  /*4380*/  IMAD.MOV R14, RZ, RZ, -R15 ;  /* 0x000000ffff0e7224 */ /* 0x000fe800078e0a0f */
[----:B------:R-:W-:Y:S02]  /*4390*/  IMAD R14, R72, R14, R9 ;  /* 0x0000000e480e7224 */ /* 0x000fe400078e0209 */
[C---:B------:R-:W-:Y:S05]  /*43a0*/  @!P0 IMAD.HI.U32 R10, R3.reuse, R4, RZ ;  /* 0x00000004030a8227 */ /* 0x040fea00078e00ff */
[----:B------:R-:W-:Y:S04]  /*43b0*/  @!P0 SHF.R.U32.HI R10, RZ, R5, R10 ;  /* 0x00000005ff0a8219 */ /* 0x000fe8000001160a */
[----:B------:R-:W-:Y:S01]  /*43c0*/  @!P0 SEL R0, R3, R10, !P2 ;  /* 0x0000000a03008207 */ /* 0x000fe20005000000 */
[----:B------:R-:W-:Y:S03]  /*43d0*/  IMAD.MOV R10, RZ, RZ, -R3 ;  /* 0x000000ffff0a7224 */ /* 0x000fe600078e0a03 */
[----:B------:R-:W-:Y:S01]  /*43e0*/  @!P0 IADD3 R15, PT, PT, R15, -R0, RZ ;  /* 0x800000000f0f8210 */ /* 0x000fe20007ffe0ff */
[----:B------:R-:W-:Y:S01]  /*43f0*/  @!P0 IMAD R0, R11, R14, R0 ;  /* 0x0000000e0b008224 */ /* 0x000fe200078e0200 */
[----:B------:R-:W-:Y:S01]  /*4400*/  IADD3 R11, PT, PT, -R9, RZ, RZ ;  /* 0x000000ff090b7210 */ /* 0x000fe20007ffe1ff */
[----:B------:R-:W-:Y:S02]  /*4410*/  IMAD R13, R2, R10, R13 ;  /* 0x0000000a020d7224 */ /* 0x000fe400078e020d */
[----:B------:R-:W-:Y:S02]  /*4420*/  @!P0 IMAD R9, R15, R72, R3 ;  /* 0x000000480f098224 */ /* 0x000fe400078e0203 */
[----:B------:R-:W-:Y:S02]  /*4430*/  @!P0 IMAD.MOV.U32 R3, RZ, RZ, R0 ;  /* 0x000000ffff038224 */ /* 0x000fe400078e0000 */
[----:B------:R-:W-:Y:S02]  /*4440*/  IMAD R8, R6, R11, R8 ;  /* 0x0000000b06087224 */ /* 0x000fe400078e0208 */
[----:B------:R-:W-:Y:S02]  /*4450*/  IMAD R13, R3, R2, R13 ;  /* 0x00000002030d7224 */ /* 0x000fe400078e020d */
[----:B------:R-:W-:Y:S02]  /*4460*/  IMAD R8, R9, R6, R8 ;  /* 0x0000000609087224 */ /* 0x000fe400078e0208 */
.L_x_85:
[----:B------:R-:W-:Y:S05]  /*4470*/  BRA.U UP1, `(.L_x_86) ;  /* 0x0000000101107547 */ /* 0x000fea000b800000 */
[----:B------:R-:W-:Y:S04]  /*4480*/  MOV R0, UR6 ;  /* 0x0000000600007c02 */ /* 0x000fe80008000f00 */
[----:B------:R-:W-:Y:S04]  /*4490*/  SHF.L.U32 R3, R0, 0x1f, RZ ;  /* 0x0000001f00037819 */ /* 0x000fe800000006ff */
[----:B------:R-:W2:Y:S02]  /*44a0*/  SYNCS.PHASECHK.TRANS64.TRYWAIT P0, [UR7+0x88], R3 ;  /* 0x00008803ff0075a7 */ /* 0x000ea40008001107 */
[----:B--2---:R-:W-:Y:S05]  /*44b0*/  @!P0 BRA `(.L_x_87) ;  /* 0x0000007400788947 */ /* 0x004fea0003800000 */
.L_x_86:
[----:B------:R-:W-:Y:S02]  /*44c0*/  R2UR UR35, R21 ;  /* 0x00000000152372ca */ /* 0x000fe400000e0000 */
[----:B------:R-:W-:Y:S02]  /*44d0*/  R2UR UR34, R20 ;  /* 0x00000000142272ca */ /* 0x000fe400000e0000 */
[----:B------:R-:W-:Y:S02]  /*44e0*/  ISETP.NE.U32.AND P2, PT, RZ, UR4, PT ;  /* 0x00000004ff007c0c */ /* 0x000fe4000bf45070 */
[----:B------:R-:W-:Y:S02]  /*44f0*/  SHF.L.U32 R12, R31, 0x1f, RZ ;  /* 0x0000001f1f0c7819 */ /* 0x000fe400000006ff */
[----:B------:R-:W-:Y:S05]  /*4500*/  ISETP.NE.AND.EX P2, PT, RZ, UR5, PT, P2 ;  /* 0x00000005ff007c0c */ /* 0x000fea000bf45320 */
[----:B------:R-:W-:Y:S02]  /*4510*/  USHF.L.U32 UR35, UR35, 0x7, URZ ;  /* 0x0000000723237899 */ /* 0x000fe400080006ff */
[----:B------:R-:W-:Y:S01]  /*4520*/  USHF.L.U32 UR34, UR34, 0x8, URZ ;  /* 0x0000000822227899 */ /* 0x000fe200080006ff */
[----:B------:R-:W-:Y:S11]  /*4530*/  BRA.U !UP3, `(.L_x_88) ;  /* 0x000000010b347547 */ /* 0x000ff6000b800000 */
[----:B------:R-:W-:Y:S01]  /*4540*/  UPLOP3.LUT UP0, UPT, UPT, UPT, UP2, 0x80, 0x8 ;  /* 0x000000000008789c */ /* 0x000fe20003f0f020 */
[----:B--2---:R-:W-:Y:S02]  /*4550*/  HFMA2 R0, -RZ, RZ, 0, 5.9604644775390625e-08 ;  /* 0x00000001ff007431 */ /* 0x004fe400000001ff */
[----:B------:R-:W-:Y:S03]  /*4560*/  IMAD.MOV.U32 R155, RZ, RZ, 0x1 ;  /* 0x00000001ff9b7424 */ /* 0x000fe600078e00ff */
[----:B------:R-:W-:Y:S05]  /*4570*/  PLOP3.LUT P0, PT, PT, PT, UP0, 0x80, 0x8 ;  /* 0x000000000008781c */ /* 0x000fea0003f0f008 */
[----:B------:R-:W2:Y:S01]  /*4580*/  @UP0 LDCU.64 UR10, c[0x0][0x888] ;  /* 0x00011100ff0a07ac */ /* 0x000ea20008000a00 */
[----:B------:R-:W-:Y:S07]  /*4590*/  @UP0 UIMAD UR8, UR36, UR4, URZ ;  /* 0x00000004240802a4 */ /* 0x000fee000f8e02ff */
[----:B------:R-:W-:Y:S01]  /*45a0*/  @!P0 PRMT R155, R0, 0x7610, R155 ;  /* 0x00007610009b8816 */ /* 0x000fe2000000009b */
[----:B--2---:R-:W-:Y:S03]  /*45b0*/  @UP0 UIMAD.WIDE UR10, UR8, 0x4, UR10 ;  /* 0x00000004080a08a5 */ /* 0x004fe6000f8e020a */
[----:B------:R-:W2:Y:S03]  /*45c0*/  @!UP0 LDCU UR8, c[0x0][0x880] ;  /* 0x00011000ff0887ac */ /* 0x000ea60008000800 */
[----:B------:R-:W-:Y:S01]  /*45d0*/  IMAD.U32 R10, RZ, RZ, UR10 ;  /* 0x0000000aff0a7e24 */ /* 0x000fe2000f8e00ff */
[----:B------:R-:W-:Y:S05]  /*45e0*/  MOV R11, UR11 ;  /* 0x0000000b000b7c02 */ /* 0x000fea0008000f00 */
[----:B-----5:R4:W5:Y:S02]  /*45f0*/  @P0 LDG.E R81, desc[UR46][R10.64] ;  /* 0x0000002e0a510981 */ /* 0x020964000c1e1900 */
[----:B--2-4-:R-:W-:Y:S07]  /*4600*/  @!P0 IMAD.U32 R81, RZ, RZ, UR8 ;  /* 0x00000008ff518e24 */ /* 0x014fee000f8e00ff */
.L_x_88:
[----:B-----5:R-:W-:Y:S01]  /*4610*/  @!P2 FSETP.EQ.AND P0, PT, R81, RZ, PT ;  /* 0x000000ff5100a20b */ /* 0x020fe20003f02000 */
[----:B------:R-:W-:Y:S01]  /*4620*/  @!UPT UIADD3 URZ, UPT, UPT, URZ, URZ, URZ ;  /* 0x000000fffffff290 */ /* 0x000fe2000fffe0ff */
[----:B------:R-:W-:Y:S11]  /*4630*/  @!P2 BRA `(.L_x_89) ;  /* 0x000000000014a947 */ /* 0x000ff60003800000 */
[----:B------:R-:W-:Y:S02]  /*4640*/  LOP3.LUT P2, RZ, R155, 0xff, RZ, 0xc0, !PT ;  /* 0x000000ff9bff7812 */ /* 0x000fe4000784c0ff */
[----:B------:R-:W-:Y:S04]  /*4650*/  PLOP3.LUT P0, PT, PT, PT, UP0, 0x80, 0x8 ;  /* 0x000000000008781c */ /* 0x000fe80003f0f008 */
[----:B------:R-:W-:Y:S07]  /*4660*/  PLOP3.LUT P0, PT, P0, PT, PT, 0x8, 0x80 ;  /* 0x000000000080781c */ /* 0x000fee000070e170 */
[----:B------:R-:W-:Y:S11]  /*4670*/  @P2 FSETP.EQ.AND P0, PT, R81, RZ, PT ;  /* 0x000000ff5100220b */ /* 0x000ff60003f02000 */
[----:B------:R-:W-:Y:S02]  /*4680*/  @!UPT UIADD3 URZ, UPT, UPT, URZ, URZ, URZ ;  /* 0x000000fffffff290 */ /* 0x000fe4000fffe0ff */
.L_x_89:
[----:B------:R-:W4:Y:S01]  /*4690*/  SYNCS.PHASECHK.TRANS64.TRYWAIT P2, [UR7+0x60], R12 ;  /* 0x0000600cff0075a7 */ /* 0x000f220008041107 */
[----:B------:R-:W-:Y:S04]  /*46a0*/  ELECT P4, URZ, PT ;  /* 0x0000000000ff782f */ /* 0x000fe80003880000 */
[----:B------:R-:W-:Y:S11]  /*46b0*/  PLOP3.LUT P4, PT, P0, P4, PT, 0xf2, 0x2f ;  /* 0x00000000002f781c */ /* 0x000ff60000789e72 */
[----:B------:R-:W-:Y:S02]  /*46c0*/  @!UPT UIADD3 URZ, UPT, UPT, URZ, URZ, URZ ;  /* 0x000000fffffff290 */ /* 0x000fe4000fffe0ff */
[----:B-1----:R-:W-:Y:S05]  /*46d0*/  @!P4 IADD3 R9, P0, PT, R32, 0x580, RZ ;  /* 0x000005802009c810 */ /* 0x002fea0007f1e0ff */
[----:B--2---:R-:W-:Y:S01]  /*46e0*/  @!P4 IMAD.X R0, RZ, RZ, R33, P0 ;  /* 0x000000ffff00c224 */ /* 0x004fe200000e0621 */
[----:B----4-:R-:W-:Y:S07]  /*46f0*/  @!P2 BRA `(.L_x_90) ;  /* 0x000000740000a947 */ /* 0x010fee0003800000 */
.L_x_176:
[----:B------:R-:W-:Y:S01]  /*4700*/  @!P4 R2UR UR8, R0 ;  /* 0x000000000008c2ca */ /* 0x000fe200000e0000 */
[----:B------:R-:W-:Y:S01]  /*4710*/  VOTEU.ALL UP1, P4 ;  /* 0x0000000000ff7886 */ /* 0x000fe20002020000 */
[----:B------:R-:W-:Y:S01]  /*4720*/  @!P4 R2UR UR9, R9 ;  /* 0x000000000909c2ca */ /* 0x000fe200000e0000 */
[----:B------:R-:W-:Y:S01]  /*4730*/  @!P4 IMAD.MOV.U32 R0, RZ, RZ, 0x4000 ;  /* 0x00004000ff00c424 */ /* 0x000fe200078e00ff */
[----:B------:R-:W-:Y:S01]  /*4740*/  UMOV UR10, 0x0 ;  /* 0x00000000000a7882 */ /* 0x000fe20000000000 */
[----:B------:R-:W-:Y:S01]  /*4750*/  UMOV UR11, 0x10000000 ;  /* 0x10000000000b7882 */ /* 0x000fe20000000000 */
[----:B------:R-:W-:Y:S01]  /*4760*/  @!UP1 UIADD3 UR32, UPT, UPT, UR7, 0x400, URZ ;  /* 0x0000040007209890 */ /* 0x000fe2000fffe0ff */
[----:B------:R-:W-:Y:S01]  /*4770*/  @!P4 IADD3 R9, P0, PT, R32, 0x580, RZ ;  /* 0x000005802009c810 */ /* 0x000fe20007f1e0ff */
[----:B------:R-:W-:Y:S05]  /*4780*/  VOTEU.ALL UP1, P4 ;  /* 0x0000000000ff7886 */ /* 0x000fea0002020000 */
[----:B------:R-:W-:Y:S01]  /*4790*/  IMAD.U32 R11, RZ, RZ, UR8 ;  /* 0x00000008ff0b7e24 */ /* 0x000fe2000f8e00ff */
[----:B------:R-:W-:Y:S01]  /*47a0*/  UPRMT UR8, UR37, 0x654, UR33 ;  /* 0x0000065425087896 */ /* 0x000fe20008000021 */
[----:B------:R-:W-:Y:S03]  /*47b0*/  IMAD.U32 R10, RZ, RZ, UR9 ;  /* 0x00000009ff0a7e24 */ /* 0x000fe6000f8e00ff */
[----:B------:R-:W-:Y:S02]  /*47c0*/  @!P4 R2UR UR15, R11 ;  /* 0x000000000b0fc2ca */ /* 0x000fe400000e0000 */
[----:B------:R-:W-:Y:S11]  /*47d0*/  @!P4 R2UR UR14, R10 ;  /* 0x000000000a0ec2ca */ /* 0x000ff600000e0000 */
[----:B------:R-:W-:Y:S02]  /*47e0*/  @!UPT UIADD3 URZ, UPT, UPT, URZ, URZ, URZ ;  /* 0x000000fffffff290 */ /* 0x000fe4000fffe0ff */
[----:B------:R2:W-:Y:S01]  /*47f0*/  @!UP1 UTMALDG.3D [UR32], [UR14], desc[UR10] ;  /* 0x00000a200e0095b4 */ /* 0x0005e20008011000 */
[----:B------:R4:W-:Y:S01]  /*4800*/  @!P4 SYNCS.ARRIVE.TRANS64.RED.A0TR RZ, [UR7+0x40], R0 ;  /* 0x00004000ffffc9a7 */ /* 0x0009e20008300407 */
[----:B------:R-:W-:Y:S01]  /*4810*/  SYNCS.ARRIVE.TRANS64.RED.A1T0 RZ, [UR8], RZ ;  /* 0x000000ffffff79a7 */ /* 0x000fe20008100408 */
[----:B----4-:R-:W-:Y:S01]  /*4820*/  @!P4 IMAD.X R0, RZ, RZ, R33, P0 ;  /* 0x000000ffff00c224 */ /* 0x010fe200000e0621 */
[----:B------:R-:W4:Y:S02]  /*4830*/  SYNCS.PHASECHK.TRANS64.TRYWAIT P2, [UR7+0x68], R12 ;  /* 0x0000680cff0075a7 */ /* 0x000f240008041107 */
[----:B--2-4-:R-:W-:Y:S05]  /*4840*/  @!P2 BRA `(.L_x_91) ;  /* 0x0000007000c4a947 */ /* 0x014fea0003800000 */
.L_x_178:
        /* <DEDUP_REMOVED lines=8> */
[----:B------:R-:W-:Y:S01]  /*48d0*/  @!UP1 UIADD3 UR24, UPT, UPT, UR7, 0x4400, URZ ;  /* 0x0000440007189890 */ /* 0x000fe2000fffe0ff */
[----:B------:R-:W-:Y:S01]  /*48e0*/  VOTEU.ALL UP1, P4 ;  /* 0x0000000000ff7886 */ /* 0x000fe20002020000 */
[----:B------:R-:W-:Y:S01]  /*48f0*/  UMOV UR27, UR35 ;  /* 0x00000023001b7c82 */ /* 0x000fe20008000000 */
[----:B------:R-:W-:Y:S02]  /*4900*/  UMOV UR28, UR36 ;  /* 0x00000024001c7c82 */ /* 0x000fe40008000000 */
[----:B------:R-:W-:Y:S01]  /*4910*/  IMAD.U32 R11, RZ, RZ, UR8 ;  /* 0x00000008ff0b7e24 */ /* 0x000fe2000f8e00ff */
[----:B------:R-:W-:Y:S01]  /*4920*/  UPRMT UR8, UR37, 0x654, UR25 ;  /* 0x0000065425087896 */ /* 0x000fe20008000019 */
[----:B------:R-:W-:Y:S02]  /*4930*/  IMAD.U32 R10, RZ, RZ, UR9 ;  /* 0x00000009ff0a7e24 */ /* 0x000fe4000f8e00ff */
[----:B------:R-:W-:Y:S01]  /*4940*/  @!P4 IMAD.X R20, RZ, RZ, R33, P0 ;  /* 0x000000ffff14c224 */ /* 0x000fe200000e0621 */
[----:B------:R-:W-:Y:S02]  /*4950*/  @!P4 R2UR UR15, R11 ;  /* 0x000000000b0fc2ca */ /* 0x000fe400000e0000 */
[----:B------:R-:W-:Y:S11]  /*4960*/  @!P4 R2UR UR14, R10 ;  /* 0x000000000a0ec2ca */ /* 0x000ff600000e0000 */
[----:B------:R-:W-:Y:S02]  /*4970*/  @!UPT UIADD3 URZ, UPT, UPT, URZ, URZ, URZ ;  /* 0x000000fffffff290 */ /* 0x000fe4000fffe0ff */
[----:B------:R2:W-:Y:S01]  /*4980*/  @!UP1 UTMALDG.3D [UR24], [UR14], desc[UR10] ;  /* 0x00000a180e0095b4 */ /* 0x0005e20008011000 */
[----:B------:R2:W-:Y:S01]  /*4990*/  @!P4 SYNCS.ARRIVE.TRANS64.RED.A0TR RZ, [UR7+0x48], R0 ;  /* 0x00004800ffffc9a7 */ /* 0x0005e20008300407 */
[----:B------:R-:W-:Y:S01]  /*49a0*/  SYNCS.ARRIVE.TRANS64.RED.A1T0 RZ, [UR8], RZ ;  /* 0x000000ffffff79a7 */ /* 0x000fe20008100408 */
[----:B------:R-:W4:Y:S02]  /*49b0*/  SYNCS.PHASECHK.TRANS64.TRYWAIT P2, [UR7+0x70], R12 ;  /* 0x0000700cff0075a7 */ /* 0x000f240008041107 */
[----:B--2-4-:R-:W-:Y:S05]  /*49c0*/  @!P2 BRA `(.L_x_92) ;  /* 0x00000070007ca947 */ /* 0x014fea0003800000 */
.L_x_180:
[----:B------:R-:W2:Y:S01]  /*49d0*/  LDC.64 R14, c[0x0][0xb10] ;  /* 0x0002c400ff0e7b82 */ /* 0x000ea20000000a00 */
[----:B------:R-:W-:Y:S01]  /*49e0*/  @!P4 R2UR UR8, R20 ;  /* 0x000000001408c2ca */ /* 0x000fe200000e0000 */
[----:B------:R-:W-:Y:S01]  /*49f0*/  VOTEU.ALL UP1, P4 ;  /* 0x0000000000ff7886 */ /* 0x000fe20002020000 */
[----:B------:R-:W-:Y:S01]  /*4a00*/  @!P4 R2UR UR9, R21 ;  /* 0x000000001509c2ca */ /* 0x000fe200000e0000 */
[----:B------:R-:W-:Y:S01]  /*4a10*/  UMOV UR10, 0x0 ;  /* 0x00000000000a7882 */ /* 0x000fe20000000000 */
[----:B------:R-:W-:Y:S03]  /*4a20*/  UMOV UR11, 0x10000000 ;  /* 0x10000000000b7882 */ /* 0x000fe60000000000 */
[----:B------:R-:W4:Y:S01]  /*4a30*/  LDC.64 R10, c[0x0][0xb18] ;  /* 0x0002c600ff0a7b82 */ /* 0x000f220000000a00 */
[----:B------:R-:W-:Y:S01]  /*4a40*/  @!UP1 UIADD3 UR18, UPT, UPT, UR34, 0x80, URZ ;  /* 0x0000008022129890 */ /* 0x000fe2000fffe0ff */
[----:B------:R-:W-:Y:S01]  /*4a50*/  @P3 SHF.R.U32.HI R28, RZ, 0x10, R25 ;  /* 0x00000010ff1c3819 */ /* 0x000fe20000011619 */
[----:B------:R-:W-:Y:S01]  /*4a60*/  @!UP1 UIADD3 UR16, UPT, UPT, UR7, 0x8400, URZ ;  /* 0x0000840007109890 */ /* 0x000fe2000fffe0ff */
[----:B------:R-:W-:Y:S01]  /*4a70*/  VIADD R30, R30, 0x1 ;  /* 0x000000011e1e7836 */ /* 0x000fe20000000000 */
[----:B------:R-:W-:Y:S03]  /*4a80*/  VOTEU.ALL UP1, P4 ;  /* 0x0000000000ff7886 */ /* 0x000fe60002020000 */
[----:B------:R-:W5:Y:S01]  /*4a90*/  @!P1 LDC R0, c[0x0][0xb20] ;  /* 0x0002c800ff009b82 */ /* 0x000f620000000800 */
[----:B------:R-:W-:Y:S01]  /*4aa0*/  UMOV UR19, UR35 ;  /* 0x0000002300137c82 */ /* 0x000fe20008000000 */
[----:B------:R-:W-:Y:S01]  /*4ab0*/  IMAD.U32 R21, RZ, RZ, UR8 ;  /* 0x00000008ff157e24 */ /* 0x000fe2000f8e00ff */
[----:B------:R-:W-:Y:S05]  /*4ac0*/  UMOV UR20, UR36 ;  /* 0x0000002400147c82 */ /* 0x000fea0008000000 */
[----:B-1----:R-:W1:Y:S01]  /*4ad0*/  @!P1 LDC R3, c[0x0][0xb0c] ;  /* 0x0002c300ff039b82 */ /* 0x002e620000000800 */
[----:B------:R-:W-:Y:S01]  /*4ae0*/  IMAD.U32 R20, RZ, RZ, UR9 ;  /* 0x00000009ff147e24 */ /* 0x000fe2000f8e00ff */
[----:B------:R-:W-:Y:S01]  /*4af0*/  UPRMT UR8, UR37, 0x654, UR17 ;  /* 0x0000065425087896 */ /* 0x000fe20008000011 */
[----:B------:R-:W-:Y:S03]  /*4b00*/  @!P4 R2UR UR15, R21 ;  /* 0x00000000150fc2ca */ /* 0x000fe600000e0000 */
[----:B------:R-:W-:Y:S01]  /*4b10*/  @!P4 R2UR UR14, R20 ;  /* 0x00000000140ec2ca */ /* 0x000fe200000e0000 */
[----:B------:R-:W-:Y:S11]  /*4b20*/  @!P4 IMAD.MOV.U32 R20, RZ, RZ, 0x4000 ;  /* 0x00004000ff14c424 */ /* 0x000ff600078e00ff */
[----:B------:R-:W-:Y:S01]  /*4b30*/  @!UPT UIADD3 URZ, UPT, UPT, URZ, URZ, URZ ;  /* 0x000000fffffff290 */ /* 0x000fe2000fffe0ff */
[----:B------:R1:W-:Y:S01]  /*4b40*/  @!UP1 UTMALDG.3D [UR16], [UR14], desc[UR10] ;  /* 0x00000a100e0095b4 */ /* 0x0003e20008011000 */
[----:B------:R1:W-:Y:S02]  /*4b50*/  @!P4 SYNCS.ARRIVE.TRANS64.RED.A0TR RZ, [UR7+0x50], R20 ;  /* 0x00005014ffffc9a7 */ /* 0x0003e40008300407 */
[----:B-1----:R-:W-:Y:S01]  /*4b60*/  @!P1 ISETP.NE.AND P2, PT, R3, 0x1, PT ;  /* 0x000000010300980c */ /* 0x002fe20003f45270 */
[C---:B--2---:R-:W-:Y:S01]  /*4b70*/  @!P1 IMAD.HI.U32 R14, R13.reuse, R14, RZ ;  /* 0x0000000e0d0e9227 */ /* 0x044fe200078e00ff */
[----:B----4-:R-:W-:Y:S03]  /*4b80*/  @!P1 ISETP.NE.AND P0, PT, R10, 0x1, PT ;  /* 0x000000010a00980c */ /* 0x010fe60003f05270 */
[C---:B------:R-:W-:Y:S01]  /*4b90*/  @!P1 IMAD.HI.U32 R11, R8.reuse, R11, RZ ;  /* 0x0000000b080b9227 */ /* 0x040fe200078e00ff */
[----:B------:R-:W-:Y:S04]  /*4ba0*/  @!P1 SHF.R.U32.HI R14, RZ, R15, R14 ;  /* 0x0000000fff0e9219 */ /* 0x000fe8000001160e */
[----:B-----5:R-:W-:Y:S01]  /*4bb0*/  @!P1 SHF.R.U32.HI R9, RZ, R0, R11 ;  /* 0x00000000ff099219 */ /* 0x020fe2000001160b */
[----:B------:R-:W-:Y:S01]  /*4bc0*/  SYNCS.ARRIVE.TRANS64.RED.A1T0 RZ, [UR8], RZ ;  /* 0x000000ffffff79a7 */ /* 0x000fe20008100408 */
[----:B------:R-:W-:Y:S02]  /*4bd0*/  @!P1 SEL R14, R13, R14, !P2 ;  /* 0x0000000e0d0e9207 */ /* 0x000fe40005000000 */
[----:B------:R-:W-:Y:S01]  /*4be0*/  @!P1 SEL R9, R8, R9, !P0 ;  /* 0x0000000908099207 */ /* 0x000fe20004000000 */
[----:B------:R-:W1:Y:S04]  /*4bf0*/  SYNCS.PHASECHK.TRANS64.TRYWAIT P5, [UR7+0x78], R12 ;  /* 0x0000780cff0075a7 */ /* 0x000e6800080a1107 */
[----:B------:R-:W-:Y:S02]  /*4c00*/  @!P1 IMAD.IADD R0, R9, 0x1, -R14 ;  /* 0x0000000109009824 */ /* 0x000fe400078e0a0e */
[----:B------:R-:W-:Y:S02]  /*4c10*/  @!P1 IMAD.IADD R9, R14, 0x1, -R9 ;  /* 0x000000010e099824 */ /* 0x000fe400078e0a09 */
[----:B------:R-:W-:Y:S02]  /*4c20*/  @!P1 IMAD R13, R0, R3, R13 ;  /* 0x00000003000d9224 */ /* 0x000fe400078e020d */
[----:B------:R-:W-:Y:S01]  /*4c30*/  @!P1 IMAD R8, R9, R10, R8 ;  /* 0x0000000a09089224 */ /* 0x000fe200078e0208 */
[----:B-1----:R-:W-:Y:S06]  /*4c40*/  @!P5 BRA `(.L_x_93) ;  /* 0x0000006c00f4d947 */ /* 0x002fec0003800000 */
.L_x_182:
[----:B-1----:R-:W-:Y:S01]  /*4c50*/  @!P4 IADD3 R3, P0, PT, R32, 0x580, RZ ;  /* 0x000005802003c810 */ /* 0x002fe20007f1e0ff */
[----:B------:R-:W-:Y:S01]  /*4c60*/  VOTEU.ALL UP1, P4 ;  /* 0x0000000000ff7886 */ /* 0x000fe20002020000 */
[----:B------:R-:W-:Y:S01]  /*4c70*/  UMOV UR18, 0x0 ;  /* 0x0000000000127882 */ /* 0x000fe20000000000 */
[----:B------:R-:W-:Y:S01]  /*4c80*/  UMOV UR19, 0x10000000 ;  /* 0x1000000000137882 */ /* 0x000fe20000000000 */
[----:B------:R-:W-:Y:S01]  /*4c90*/  @!P4 R2UR UR9, R3 ;  /* 0x000000000309c2ca */ /* 0x000fe200000e0000 */
[----:B------:R-:W-:Y:S01]  /*4ca0*/  @!P4 IMAD.X R0, RZ, RZ, R33, P0 ;  /* 0x000000ffff00c224 */ /* 0x000fe200000e0621 */
[----:B------:R-:W-:Y:S01]  /*4cb0*/  @!UP1 UIADD3 UR10, UPT, UPT, UR34, 0xc0, URZ ;  /* 0x000000c0220a9890 */ /* 0x000fe2000fffe0ff */
[----:B------:R-:W-:Y:S01]  /*4cc0*/  ISETP.NE.AND P0, PT, R30, 0x2, PT ;  /* 0x000000021e00780c */ /* 0x000fe20003f05270 */
[----:B------:R-:W-:Y:S01]  /*4cd0*/  UMOV UR11, UR35 ;  /* 0x00000023000b7c82 */ /* 0x000fe20008000000 */
[----:B------:R-:W-:Y:S01]  /*4ce0*/  UMOV UR12, UR36 ;  /* 0x00000024000c7c82 */ /* 0x000fe20008000000 */
[----:B------:R-:W-:Y:S01]  /*4cf0*/  @!P4 R2UR UR8, R0 ;  /* 0x000000000008c2ca */ /* 0x000fe200000e0000 */
[----:B------:R-:W-:Y:S01]  /*4d00*/  IMAD.IADD R20, R8, 0x1, R154 ;  /* 0x0000000108147824 */ /* 0x000fe200078e029a */
[----:B------:R-:W-:Y:S01]  /*4d10*/  @P3 R2UR UR36, R28 ;  /* 0x000000001c2432ca */ /* 0x000fe200000e0000 */
[----:B------:R-:W-:Y:S01]  /*4d20*/  IMAD.IADD R21, R13, 0x1, R156 ;  /* 0x000000010d157824 */ /* 0x000fe200078e029c */
[----:B------:R-:W-:Y:S02]  /*4d30*/  SEL R0, RZ, 0x1, P0 ;  /* 0x00000001ff007807 */ /* 0x000fe40000000000 */
[----:B------:R-:W-:Y:S01]  /*4d40*/  LOP3.LUT R31, R31, 0x1, RZ, 0x3c, !PT ;  /* 0x000000011f1f7812 */ /* 0x000fe200078e3cff */
[----:B------:R-:W-:Y:S01]  /*4d50*/  IMAD.U32 R10, RZ, RZ, UR9 ;  /* 0x00000009ff0a7e24 */ /* 0x000fe2000f8e00ff */
[----:B------:R-:W-:Y:S01]  /*4d60*/  @!UP1 UIADD3 UR9, UPT, UPT, UR7, 0x58, URZ ;  /* 0x0000005807099890 */ /* 0x000fe2000fffe0ff */
[----:B------:R-:W-:Y:S02]  /*4d70*/  LOP3.LUT R29, R29, R0, RZ, 0x3c, !PT ;  /* 0x000000001d1d7212 */ /* 0x000fe400078e3cff */
[----:B------:R-:W-:Y:S02]  /*4d80*/  SEL R30, R30, RZ, P0 ;  /* 0x000000ff1e1e7207 */ /* 0x000fe40000000000 */
[----:B------:R-:W-:Y:S01]  /*4d90*/  IMAD.U32 R11, RZ, RZ, UR8 ;  /* 0x00000008ff0b7e24 */ /* 0x000fe2000f8e00ff */
[----:B------:R-:W-:Y:S01]  /*4da0*/  @!P4 R2UR UR14, R10 ;  /* 0x000000000a0ec2ca */ /* 0x000fe200000e0000 */
[----:B------:R-:W-:Y:S01]  /*4db0*/  @!UP1 UIADD3 UR8, UPT, UPT, UR7, 0xc400, URZ ;  /* 0x0000c40007089890 */ /* 0x000fe2000fffe0ff */
[----:B------:R-:W-:Y:S02]  /*4dc0*/  VOTEU.ALL UP1, P4 ;  /* 0x0000000000ff7886 */ /* 0x000fe40002020000 */
[----:B------:R-:W-:Y:S11]  /*4dd0*/  @!P4 R2UR UR15, R11 ;  /* 0x000000000b0fc2ca */ /* 0x000ff600000e0000 */
[----:B------:R-:W-:Y:S02]  /*4de0*/  @!UPT UIADD3 URZ, UPT, UPT, URZ, URZ, URZ ;  /* 0x000000fffffff290 */ /* 0x000fe4000fffe0ff */
[----:B------:R2:W-:Y:S01]  /*4df0*/  @!UP1 UTMALDG.3D [UR8], [UR14], desc[UR18] ;  /* 0x000012080e0095b4 */ /* 0x0005e20008011000 */
[----:B------:R2:W-:Y:S01]  /*4e00*/  @!P4 SYNCS.ARRIVE.TRANS64.RED.A0TR RZ, [UR7+0x58], R23 ;  /* 0x00005817ffffc9a7 */ /* 0x0005e20008300407 */
[----:B------:R-:W-:Y:S01]  /*4e10*/  UPLOP3.LUT UP1, UPT, UPT, UPT, UPT, 0x80, 0x8 ;  /* 0x000000000008789c */ /* 0x000fe20003f2f070 */
[----:B------:R-:W-:Y:S01]  /*4e20*/  SYNCS.ARRIVE.TRANS64.RED.A1T0 RZ, [UR13], RZ ;  /* 0x000000ffffff79a7 */ /* 0x000fe2000810040d */
[----:B------:R-:W-:Y:S09]  /*4e30*/  @P3 BRA `(.L_x_94) ;  /* 0xfffffff000943947 */ /* 0x000ff2000383ffff */
[----:B------:R-:W-:-:S04]  /*4e40*/  SHF.L.U32 R3, R31, 0x1f, RZ ;  /* 0x0000001f1f037819 */ /* 0x000fc800000006ff */
[----:B------:R-:W1:Y:S02]  /*4e50*/  SYNCS.PHASECHK.TRANS64.TRYWAIT P0, [UR7+0x60], R3 ;  /* 0x00006003ff0075a7 */ /* 0x000e640008001107 */
[----:B-1----:R-:W-:Y:S05]  /*4e60*/  @!P0 BRA `(.L_x_95) ;  /* 0x0000006c00848947 */ /* 0x002fea0003800000 */
.L_x_184:
[----:B------:R-:W4:Y:S02]  /*4e70*/  SYNCS.PHASECHK.TRANS64.TRYWAIT P0, [UR7+0x68], R3 ;  /* 0x00006803ff0075a7 */ /* 0x000f240008001107 */
[----:B----4-:R-:W-:Y:S05]  /*4e80*/  @!P0 BRA `(.L_x_96) ;  /* 0x0000006c00948947 */ /* 0x010fea0003800000 */
.L_x_186:
[----:B------:R-:W4:Y:S02]  /*4e90*/  SYNCS.PHASECHK.TRANS64.TRYWAIT P0, [UR7+0x70], R3 ;  /* 0x00007003ff0075a7 */ /* 0x000f240008001107 */
[----:B----4-:R-:W-:Y:S05]  /*4ea0*/  @!P0 BRA `(.L_x_97) ;  /* 0x0000006c00a48947 */ /* 0x010fea0003800000 */
.L_x_188:
[----:B-1----:R-:W-:-:S07]  /*4eb0*/  MOV R0, UR7 ;  /* 0x0000000700007c02 */ /* 0x002fce0008000f00 */
.L_x_98:
[----:B-1----:R-:W-:-:S04]  /*4ec0*/  SHF.L.U32 R3, R31, 0x1f, RZ ;  /* 0x0000001f1f037819 */ /* 0x002fc800000006ff */
[----:B------:R1:W4:Y:S03]  /*4ed0*/  SYNCS.PHASECHK.TRANS64.TRYWAIT P0, [R0+URZ+0x78], R3 ;  /* 0x00007803000075a7 */ /* 0x00032600080011ff */
[----:B----4-:R-:W-:Y:S05]  /*4ee0*/  @!P0 NANOSLEEP.SYNCS 0x989680 ;  /* 0x009896800000895d */ /* 0x010fea0003900000 */
[----:B------:R-:W4:Y:S02]  /*4ef0*/  @!P0 SYNCS.PHASECHK.TRANS64 P0, [R0+URZ+0x78], R3 ;  /* 0x00007803000085a7 */ /* 0x000f2400080010ff */
[----:B--2-4-:R-:W-:Y:S05]  /*4f00*/  @P0 EXIT ;  /* 0x000000000000094d */ /* 0x014fea0003800000 */
[----:B------:R-:W-:Y:S05]  /*4f10*/  BRA `(.L_x_98) ;  /* 0xfffffffc00e87947 */ /* 0x000fea000383ffff */
.L_x_83:
[----:B------:R-:W-:-:S06]  /*4f20*/  UISETP.GE.AND UP1, UPT, UR10, 0x4, UPT ;  /* 0x000000040a00788c */ /* 0x000fcc000bf26270 */
[----:B------:R-:W-:-:S13]  /*4f30*/  PLOP3.LUT P0, PT, PT, PT, UP1, 0x80, 0x8 ;  /* 0x000000000008781c */ /* 0x000fda0003f0f018 */
[----:B------:R-:W-:Y:S05]  /*4f40*/  @!P0 EXIT ;  /* 0x000000000000894d */ /* 0x000fea0003800000 */
[----:B------:R-:W-:Y:S01]  /*4f50*/  BAR.SYNC.DEFER_BLOCKING 0x6, 0xa0 ;  /* 0x0182800000007b1d */ /* 0x000fe20000010000 */
[C---:B------:R-:W-:Y:S01]  /*4f60*/  IMAD.SHL.U32 R3, R170.reuse, 0x40, RZ ;  /* 0x00000040aa037824 */ /* 0x040fe200078e00ff */
[C---:B------:R-:W-:Y:S01]  /*4f70*/  LOP3.LUT R161, R170.reuse, 0x1, RZ, 0xc0, !PT ;  /* 0x00000001aaa17812 */ /* 0x040fe200078ec0ff */
[C---:B------:R-:W-:Y:S02]  /*4f80*/  IMAD.U32 R79, R170.reuse, 0x10000, RZ ;  /* 0x00010000aa4f7824 */ /* 0x040fe400078e00ff */
[----:B------:R-:W-:Y:S02]  /*4f90*/  HFMA2 R167, -RZ, RZ, 0, 5.9604644775390625e-08 ;  /* 0x00000001ffa77431 */ /* 0x000fe400000001ff */
[C---:B------:R-:W-:Y:S01]  /*4fa0*/  IMAD.SHL.U32 R160, R170.reuse, 0x8, RZ ;  /* 0x00000008aaa07824 */ /* 0x040fe200078e00ff */
[----:B------:R-:W-:Y:S01]  /*4fb0*/  UMOV UR48, 0x400 ;  /* 0x0000040000307882 */ /* 0x000fe20000000000 */
[----:B------:R-:W1:Y:S01]  /*4fc0*/  LDC R159, c[0x0][0x370] ;  /* 0x0000dc00ff9f7b82 */ /* 0x000e620000000800 */
[----:B------:R-:W-:Y:S01]  /*4fd0*/  ULEA UR48, UR37, UR48, 0x18 ;  /* 0x0000003025307291 */ /* 0x000fe2000f8ec0ff */
[----:B------:R-:W-:Y:S01]  /*4fe0*/  ISETP.NE.U32.AND P0, PT, R161, 0x1, PT ;  /* 0x00000001a100780c */ /* 0x000fe20003f05070 */
[----:B------:R-:W-:Y:S01]  /*4ff0*/  IMAD.MOV.U32 R169, RZ, RZ, 0x2 ;  /* 0x00000002ffa97424 */ /* 0x000fe200078e00ff */
[----:B------:R-:W-:Y:S01]  /*5000*/  LOP3.LUT R5, R3, 0x1c0, RZ, 0xc0, !PT ;  /* 0x000001c003057812 */ /* 0x000fe200078ec0ff */
[----:B------:R-:W-:Y:S01]  /*5010*/  UIADD3 UR4, UPT, UPT, UR48, 0x400, URZ ;  /* 0x0000040030047890 */ /* 0x000fe2000fffe0ff */
[----:B------:R-:W-:Y:S01]  /*5020*/  LOP3.LUT R79, R79, 0x600000, RZ, 0xc0, !PT ;  /* 0x006000004f4f7812 */ /* 0x000fe200078ec0ff */
[----:B------:R-:W-:Y:S01]  /*5030*/  IMAD.MOV.U32 R168, RZ, RZ, 0x4 ;  /* 0x00000004ffa87424 */ /* 0x000fe200078e00ff */
[----:B------:R-:W2:Y:S01]  /*5040*/  LDC R74, c[0x0][0xb0c] ;  /* 0x0002c300ff4a7b82 */ /* 0x000ea20000000800 */
[----:B------:R-:W-:Y:S01]  /*5050*/  R2P PR, R170, 0x6 ;  /* 0x00000006aa007804 */ /* 0x000fe20000000000 */
[----:B------:R-:W-:Y:S01]  /*5060*/  IMAD.MOV.U32 R76, RZ, RZ, RZ ;  /* 0x000000ffff4c7224 */ /* 0x000fe200078e00ff */
[----:B------:R-:W-:Y:S01]  /*5070*/  LOP3.LUT R160, R5, 0x38, R160, 0xf8, !PT ;  /* 0x0000003805a07812 */ /* 0x000fe200078ef8a0 */
[----:B------:R-:W-:Y:S01]  /*5080*/  IMAD.MOV.U32 R166, RZ, RZ, RZ ;  /* 0x000000ffffa67224 */ /* 0x000fe200078e00ff */
[----:B------:R-:W-:Y:S01]  /*5090*/  P2R R2, PR, RZ, 0x1 ;  /* 0x00000001ff027803 */ /* 0x000fe20000000000 */
[----:B------:R-:W-:Y:S01]  /*50a0*/  IMAD.MOV.U32 R173, RZ, RZ, RZ ;  /* 0x000000ffffad7224 */ /* 0x000fe200078e00ff */
[----:B------:R-:W-:Y:S01]  /*50b0*/  LOP3.LUT R160, R160, 0x1e00, R3, 0xf8, !PT ;  /* 0x00001e00a0a07812 */ /* 0x000fe200078ef803 */
[----:B------:R-:W3:Y:S01]  /*50c0*/  LDC R157, c[0x0][0xb20] ;  /* 0x0002c800ff9d7b82 */ /* 0x000ee20000000800 */
[----:B------:R-:W4:Y:S01]  /*50d0*/  LDS R0, [UR48+0x120] ;  /* 0x00012030ff007984 */ /* 0x000f220008000800 */
[----:B------:R-:W-:Y:S01]  /*50e0*/  LOP3.LUT R170, R170, 0x60, RZ, 0xc0, !PT ;  /* 0x00000060aaaa7812 */ /* 0x000fe200078ec0ff */
[----:B------:R-:W-:Y:S01]  /*50f0*/  IMAD.U32 R163, RZ, RZ, UR4 ;  /* 0x00000004ffa37e24 */ /* 0x000fe2000f8e00ff */
[----:B------:R-:W-:Y:S01]  /*5100*/  MOV R165, RZ ;  /* 0x000000ff00a57202 */ /* 0x000fe20000000f00 */
[----:B------:R-:W1:Y:S01]  /*5110*/  LDCU.64 UR52, c[0x0][0x348] ;  /* 0x00006900ff3477ac */ /* 0x000e620008000a00 */
[----:B------:R-:W-:-:S02]  /*5120*/  SEL R169, R169, 0xfffffffe, !P1 ;  /* 0xfffffffea9a97807 */ /* 0x000fc40004800000 */
[----:B------:R-:W1:Y:S01]  /*5130*/  LDC R73, c[0x0][0xb30] ;  /* 0x0002cc00ff497b82 */ /* 0x000e620000000800 */
[----:B------:R-:W-:Y:S01]  /*5140*/  SEL R168, R168, 0xfffffffc, !P2 ;  /* 0xfffffffca8a87807 */ /* 0x000fe20005000000 */
[----:B------:R-:W1:Y:S01]  /*5150*/  LDCU.64 UR38, c[0x0][0x888] ;  /* 0x00011100ff2677ac */ /* 0x000e620008000a00 */
[----:B------:R-:W1:Y:S05]  /*5160*/  LDCU.64 UR44, c[0x0][0x890] ;  /* 0x00011200ff2c77ac */ /* 0x000e6a0008000a00 */
[----:B------:R-:W1:Y:S01]  /*5170*/  LDC.64 R152, c[0x0][0xb10] ;  /* 0x0002c400ff987b82 */ /* 0x000e620000000a00 */
[----:B------:R-:W-:Y:S01]  /*5180*/  UMOV UR49, URZ ;  /* 0x000000ff00317c82 */ /* 0x000fe20008000000 */
[----:B------:R-:W-:-:S06]  /*5190*/  UMOV UR51, URZ ;  /* 0x000000ff00337c82 */ /* 0x000fcc0008000000 */
[----:B------:R-:W1:Y:S08]  /*51a0*/  LDC.64 R70, c[0x0][0xb18] ;  /* 0x0002c600ff467b82 */ /* 0x000e700000000a00 */
[----:B------:R-:W1:Y:S08]  /*51b0*/  LDC.64 R68, c[0x0][0xb28] ;  /* 0x0002ca00ff447b82 */ /* 0x000e700000000a00 */
[----:B------:R-:W1:Y:S01]  /*51c0*/  LDC.64 R150, c[0x0][0x8b0] ;  /* 0x00022c00ff967b82 */ /* 0x000e620000000a00 */
[----:B----4-:R-:W-:-:S07]  /*51d0*/  IMAD.IADD R79, R0, 0x1, R79 ;  /* 0x00000001004f7824 */ /* 0x010fce00078e024f */
[----:B------:R-:W4:Y:S08]  /*51e0*/  LDC.64 R148, c[0x0][0x8a8] ;  /* 0x00022a00ff947b82 */ /* 0x000f300000000a00 */
[----:B--23--:R-:W1:Y:S02]  /*51f0*/  LDC R158, c[0x0][0x374] ;  /* 0x0000dd00ff9e7b82 */ /* 0x00ce640000000800 */
.L_x_142:
[----:B------:R-:W-:Y:S02]  /*5200*/  LEA R0, R173, UR48, 0x3 ;  /* 0x00000030ad007c11 */ /* 0x000fe4000f8e18ff */
[----:B------:R-:W-:Y:S02]  /*5210*/  SHF.L.U32 R3, R165, 0x1f, RZ ;  /* 0x0000001fa5037819 */ /* 0x000fe400000006ff */
[----:B-1----:R-:W-:Y:S02]  /*5220*/  LEA R16, R173, UR48, 0x4 ;  /* 0x00000030ad107c11 */ /* 0x002fe4000f8e20ff */
[----:B------:R-:W2:Y:S02]  /*5230*/  SYNCS.PHASECHK.TRANS64.TRYWAIT P0, [R0+URZ+0x90], R3 ;  /* 0x00009003000075a7 */ /* 0x000ea400080011ff */
[----:B--2---:R-:W-:Y:S05]  /*5240*/  @!P0 BRA `(.L_x_99) ;  /* 0x0000006800d48947 */ /* 0x004fea0003800000 */
.L_x_189:
[----:B------:R-:W3:Y:S01]  /*5250*/  LDC.64 R12, c[0x0][0xb10] ;  /* 0x0002c400ff0c7b82 */ /* 0x000ee20000000a00 */
[----:B------:R-:W4:Y:S01]  /*5260*/  LDS.128 R16, [R16+0x100] ;  /* 0x0001000010107984 */ /* 0x000f220000000c00 */
[----:B-1----:R-:W-:Y:S01]  /*5270*/  ISETP.NE.AND P1, PT, R73, 0x1, PT ;  /* 0x000000014900780c */ /* 0x002fe20003f25270 */
[----:B--2---:R-:W-:Y:S01]  /*5280*/  VIADD R0, R0, 0xa0 ;  /* 0x000000a000007836 */ /* 0x004fe20000000000 */
[----:B------:R-:W-:Y:S04]  /*5290*/  ISETP.GE.AND P0, PT, R72, 0x1, PT ;  /* 0x000000014800780c */ /* 0x000fe80003f06270 */
[----:B------:R-:W1:Y:S01]  /*52a0*/  LDC.64 R10, c[0x0][0xb18] ;  /* 0x0002c600ff0a7b82 */ /* 0x000e620000000a00 */
[----:B------:R-:W-:Y:S01]  /*52b0*/  PRMT R0, RZ, 0x654, R0 ;  /* 0x00000654ff007816 */ /* 0x000fe20000000000 */
[----:B------:R-:W-:Y:S01]  /*52c0*/  @!PT LDS RZ, [RZ] ;  /* 0x00000000fffff984 */ /* 0x000fe20000000800 */
[----:B------:R-:W-:Y:S01]  /*52d0*/  @!PT LDS RZ, [RZ] ;  /* 0x00000000fffff984 */ /* 0x000fe20000000800 */
[----:B------:R-:W-:Y:S01]  /*52e0*/  @!PT LDS RZ, [RZ] ;  /* 0x00000000fffff984 */ /* 0x000fe20000000800 */
[----:B------:R-:W-:Y:S01]  /*52f0*/  @!PT LDS RZ, [RZ] ;  /* 0x00000000fffff984 */ /* 0x000fe20000000800 */
[----:B------:R2:W-:Y:S06]  /*5300*/  MEMBAR.ALL.CTA ;  /* 0x0000000000007992 */ /* 0x0005ec0000008000 */
[----:B--2---:R-:W2:Y:S01]  /*5310*/  FENCE.VIEW.ASYNC.S ;  /* 0x00000000000073c6 */ /* 0x004ea20000000000 */
[----:B------:R-:W1:Y:S08]  /*5320*/  @!P1 LDC R14, c[0x0][0xb20] ;  /* 0x0002c800ff0e9b82 */ /* 0x000e700000000800 */
[----:B------:R-:W1:Y:S01]  /*5330*/  @!P1 LDC R9, c[0x0][0xb0c] ;  /* 0x0002c300ff099b82 */ /* 0x000e620000000800 */
[----:B--2---:R2:W-:Y:S01]  /*5340*/  SYNCS.ARRIVE.TRANS64.RED.A1T0 RZ, [R0+URZ], RZ ;  /* 0x000000ff00ff79a7 */ /* 0x0045e200081004ff */
[----:B----4-:R-:W-:Y:S04]  /*5350*/  LOP3.LUT P4, RZ, R18, 0x1, RZ, 0xc0, !PT ;  /* 0x0000000112ff7812 */ /* 0x010fe8000788c0ff */
[----:B------:R-:W-:Y:S09]  /*5360*/  P2R R171, PR, RZ, 0x10 ;  /* 0x00000010ffab7803 */ /* 0x000ff20000000000 */
[----:B------:R-:W-:Y:S02]  /*5370*/  @P4 MOV R77, R16 ;  /* 0x00000010004d4202 */ /* 0x000fe40000000f00 */
[----:B------:R-:W-:Y:S01]  /*5380*/  @P4 LOP3.LUT R75, R17, 0xffff, RZ, 0xc0, !PT ;  /* 0x0000ffff114b4812 */ /* 0x000fe200078ec0ff */
[----:B--23--:R-:W-:Y:S06]  /*5390*/  @!P0 BRA `(.L_x_100) ;  /* 0x0000000000a48947 */ /* 0x00cfec0003800000 */
[----:B------:R-:W-:Y:S01]  /*53a0*/  IMAD.HI.U32 R24, R158, R71, RZ ;  /* 0x000000479e187227 */ /* 0x000fe200078e00ff */
[----:B------:R-:W-:Y:S02]  /*53b0*/  ISETP.NE.AND P0, PT, R70, 0x1, PT ;  /* 0x000000014600780c */ /* 0x000fe40003f05270 */
[----:B------:R-:W-:Y:S01]  /*53c0*/  ISETP.NE.AND P2, PT, R72, 0x1, PT ;  /* 0x000000014800780c */ /* 0x000fe20003f45270 */
[-C--:B------:R-:W-:Y:S01]  /*53d0*/  IMAD.HI.U32 R22, R159, R152.reuse, RZ ;  /* 0x000000989f167227 */ /* 0x080fe200078e00ff */
[----:B------:R-:W-:Y:S02]  /*53e0*/  SHF.R.U32.HI R23, RZ, R157, R24 ;  /* 0x0000009dff177219 */ /* 0x000fe40000011618 */
[----:B------:R-:W-:Y:S01]  /*53f0*/  ISETP.NE.AND P3, PT, R74, 0x1, PT ;  /* 0x000000014a00780c */ /* 0x000fe20003f65270 */
[----:B------:R-:W-:Y:S01]  /*5400*/  IMAD.HI.U32 R28, R75, R71, RZ ;  /* 0x000000474b1c7227 */ /* 0x000fe200078e00ff */
[----:B------:R-:W-:Y:S02]  /*5410*/  SHF.R.U32.HI R22, RZ, R153, R22 ;  /* 0x00000099ff167219 */ /* 0x000fe40000011616 */
[----:B------:R-:W-:Y:S01]  /*5420*/  SEL R3, R158, R23, !P0 ;  /* 0x000000179e037207 */ /* 0x000fe20004000000 */
[----:B------:R-:W-:Y:S01]  /*5430*/  IMAD.HI.U32 R26, R77, R152, RZ ;  /* 0x000000984d1a7227 */ /* 0x000fe200078e00ff */
[----:B------:R-:W-:Y:S03]  /*5440*/  SEL R7, R159, R22, !P3 ;  /* 0x000000169f077207 */ /* 0x000fe60005800000 */
[-C--:B------:R-:W-:Y:S01]  /*5450*/  IMAD.HI.U32 R22, R3, R68.reuse, RZ ;  /* 0x0000004403167227 */ /* 0x080fe200078e00ff */
[----:B------:R-:W-:Y:S03]  /*5460*/  SHF.R.U32.HI R26, RZ, R153, R26 ;  /* 0x00000099ff1a7219 */ /* 0x000fe6000001161a */
[----:B------:R-:W-:Y:S01]  /*5470*/  IMAD.HI.U32 R24, R7, R68, RZ ;  /* 0x0000004407187227 */ /* 0x000fe200078e00ff */
[----:B------:R-:W-:Y:S02]  /*5480*/  @P2 SHF.R.U32.HI R3, RZ, R69, R22 ;  /* 0x00000045ff032219 */ /* 0x000fe40000011616 */
[----:B------:R-:W-:Y:S02]  /*5490*/  SHF.R.U32.HI R22, RZ, R157, R28 ;  /* 0x0000009dff167219 */ /* 0x000fe4000001161c */
[----:B------:R-:W-:Y:S01]  /*54a0*/  @P2 SHF.R.U32.HI R7, RZ, R69, R24 ;  /* 0x00000045ff072219 */ /* 0x000fe20000011618 */
[C---:B------:R-:W-:Y:S01]  /*54b0*/  IMAD R2, R72.reuse, R3, RZ ;  /* 0x0000000348027224 */ /* 0x040fe200078e02ff */
[----:B------:R-:W-:Y:S02]  /*54c0*/  SEL R5, R75, R22, !P0 ;  /* 0x000000164b057207 */ /* 0x000fe40004000000 */
[----:B------:R-:W-:Y:S01]  /*54d0*/  SEL R3, R77, R26, !P3 ;  /* 0x0000001a4d037207 */ /* 0x000fe20005800000 */
[----:B------:R-:W-:Y:S01]  /*54e0*/  IMAD R4, R72, R7, RZ ;  /* 0x0000000748047224 */ /* 0x000fe200078e02ff */
[C---:B------:R-:W-:Y:S01]  /*54f0*/  ISETP.GE.AND P0, PT, R5.reuse, R2, PT ;  /* 0x000000020500720c */ /* 0x040fe20003f06270 */
[----:B------:R-:W-:Y:S03]  /*5500*/  IMAD.HI.U32 R6, R5, R68, RZ ;  /* 0x0000004405067227 */ /* 0x000fe600078e00ff */
[----:B------:R-:W-:Y:S01]  /*5510*/  ISETP.GE.OR P0, PT, R3, R4, P0 ;  /* 0x000000040300720c */ /* 0x000fe20000706670 */
[----:B------:R-:W-:Y:S01]  /*5520*/  IMAD.MOV R4, RZ, RZ, -R3 ;  /* 0x000000ffff047224 */ /* 0x000fe200078e0a03 */
[-C--:B------:R-:W-:Y:S03]  /*5530*/  SHF.R.U32.HI R6, RZ, R69.reuse, R6 ;  /* 0x00000045ff067219 */ /* 0x080fe60000011606 */
[----:B------:R-:W-:Y:S01]  /*5540*/  IMAD R77, R74, R4, R77 ;  /* 0x000000044a4d7224 */ /* 0x000fe200078e024d */
[----:B------:R-:W-:Y:S05]  /*5550*/  SEL R15, R5, R6, !P2 ;  /* 0x00000006050f7207 */ /* 0x000fea0005000000 */
[----:B------:R-:W-:Y:S02]  /*5560*/  IMAD.MOV R6, RZ, RZ, -R15 ;  /* 0x000000ffff067224 */ /* 0x000fe400078e0a0f */
[C---:B------:R-:W-:Y:S04]  /*5570*/  @!P0 IMAD.HI.U32 R2, R3.reuse, R68, RZ ;  /* 0x0000004403028227 */ /* 0x040fe800078e00ff */
[----:B------:R-:W-:Y:S01]  /*5580*/  IMAD R6, R72, R6, R5 ;  /* 0x0000000648067224 */ /* 0x000fe200078e0205 */
[----:B------:R-:W-:Y:S04]  /*5590*/  @!P0 SHF.R.U32.HI R2, RZ, R69, R2 ;  /* 0x00000045ff028219 */ /* 0x000fe80000011602 */
[----:B------:R-:W-:Y:S02]  /*55a0*/  @!P0 SEL R0, R3, R2, !P2 ;  /* 0x0000000203008207 */ /* 0x000fe40005000000 */
[----:B------:R-:W-:Y:S02]  /*55b0*/  IADD3 R2, PT, PT, -R5, RZ, RZ ;  /* 0x000000ff05027210 */ /* 0x000fe40007ffe1ff */
[----:B------:R-:W-:Y:S01]  /*55c0*/  @!P0 IADD3 R8, PT, PT, R15, -R0, RZ ;  /* 0x800000000f088210 */ /* 0x000fe20007ffe0ff */
[----:B------:R-:W-:Y:S02]  /*55d0*/  @!P0 IMAD R0, R7, R6, R0 ;  /* 0x0000000607008224 */ /* 0x000fe400078e0200 */
[----:B------:R-:W-:Y:S02]  /*55e0*/  IMAD R75, R70, R2, R75 ;  /* 0x00000002464b7224 */ /* 0x000fe400078e024b */
[----:B------:R-:W-:Y:S02]  /*55f0*/  @!P0 IMAD R5, R8, R72, R3 ;  /* 0x0000004808058224 */ /* 0x000fe400078e0203 */
[----:B------:R-:W-:Y:S04]  /*5600*/  @!P0 IMAD.MOV.U32 R3, RZ, RZ, R0 ;  /* 0x000000ffff038224 */ /* 0x000fe800078e0000 */
[----:B------:R-:W-:Y:S02]  /*5610*/  IMAD R77, R3, R74, R77 ;  /* 0x0000004a034d7224 */ /* 0x000fe400078e024d */
[----:B------:R-:W-:Y:S07]  /*5620*/  IMAD R75, R5, R70, R75 ;  /* 0x00000046054b7224 */ /* 0x000fee00078e024b */
.L_x_100:
[----:B-1----:R-:W-:Y:S01]  /*5630*/  @!P1 ISETP.NE.AND P0, PT, R10, 0x1, PT ;  /* 0x000000010a00980c */ /* 0x002fe20003f05270 */
[----:B------:R-:W-:Y:S01]  /*5640*/  @!P1 IMAD.HI.U32 R3, R75, R11, RZ ;  /* 0x0000000b4b039227 */ /* 0x000fe200078e00ff */
[----:B------:R-:W-:Y:S01]  /*5650*/  R2UR UR42, R21 ;  /* 0x00000000152a72ca */ /* 0x000fe200000e0000 */
[----:B------:R-:W-:Y:S01]  /*5660*/  BSSY.RECONVERGENT B6, `(.L_x_101) ;  /* 0x0000031000067945 */ /* 0x000fe20003800200 */
[----:B------:R-:W-:Y:S01]  /*5670*/  R2UR UR41, R20 ;  /* 0x00000000142972ca */ /* 0x000fe200000e0000 */
[----:B------:R-:W-:Y:S01]  /*5680*/  @!P1 IMAD.HI.U32 R0, R77, R12, RZ ;  /* 0x0000000c4d009227 */ /* 0x000fe200078e00ff */
[----:B------:R-:W-:Y:S02]  /*5690*/  @!P1 SHF.R.U32.HI R2, RZ, R14, R3 ;  /* 0x0000000eff029219 */ /* 0x000fe40000011603 */
[----:B------:R-:W-:Y:S01]  /*56a0*/  @!P1 ISETP.NE.AND P2, PT, R9, 0x1, PT ;  /* 0x000000010900980c */ /* 0x000fe20003f45270 */
[----:B------:R-:W-:Y:S01]  /*56b0*/  VIADD R173, R173, 0x1 ;  /* 0x00000001adad7836 */ /* 0x000fe20000000000 */
[----:B------:R-:W-:Y:S02]  /*56c0*/  @!P1 SEL R2, R75, R2, !P0 ;  /* 0x000000024b029207 */ /* 0x000fe40004000000 */
[----:B------:R-:W-:Y:S02]  /*56d0*/  @!P1 SHF.R.U32.HI R0, RZ, R13, R0 ;  /* 0x0000000dff009219 */ /* 0x000fe40000011600 */
[----:B------:R-:W-:Y:S01]  /*56e0*/  LOP3.LUT P0, RZ, R163, 0x3f0, RZ, 0xc0, !PT ;  /* 0x000003f0a3ff7812 */ /* 0x000fe2000780c0ff */
[----:B------:R-:W-:Y:S01]  /*56f0*/  USHF.L.U32 UR42, UR42, 0x7, URZ ;  /* 0x000000072a2a7899 */ /* 0x000fe200080006ff */
[----:B------:R-:W-:Y:S01]  /*5700*/  @!P1 SEL R3, R77, R0, !P2 ;  /* 0x000000004d039207 */ /* 0x000fe20005000000 */
[----:B------:R-:W-:Y:S01]  /*5710*/  USHF.L.U32 UR41, UR41, 0x8, URZ ;  /* 0x0000000829297899 */ /* 0x000fe200080006ff */
[----:B------:R-:W-:Y:S03]  /*5720*/  @P4 SHF.R.U32.HI R164, RZ, 0x10, R17 ;  /* 0x00000010ffa44819 */ /* 0x000fe60000011611 */
[----:B------:R-:W-:Y:S02]  /*5730*/  @!P1 IMAD.IADD R0, R2, 0x1, -R3 ;  /* 0x0000000102009824 */ /* 0x000fe400078e0a03 */
[----:B------:R-:W-:Y:S02]  /*5740*/  @!P1 IMAD.IADD R2, R3, 0x1, -R2 ;  /* 0x0000000103029824 */ /* 0x000fe400078e0a02 */
[----:B------:R-:W-:Y:S02]  /*5750*/  @!P1 IMAD R77, R0, R9, R77 ;  /* 0x00000009004d9224 */ /* 0x000fe400078e024d */
[----:B------:R-:W-:Y:S01]  /*5760*/  @!P1 IMAD R75, R2, R10, R75 ;  /* 0x0000000a024b9224 */ /* 0x000fe200078e024b */
[----:B------:R-:W-:Y:S06]  /*5770*/  @!P0 BRA `(.L_x_102) ;  /* 0x00000000007c8947 */ /* 0x000fec0003800000 */
[----:B------:R-:W1:Y:S01]  /*5780*/  LDCU.64 UR8, c[0x4][0x80] ;  /* 0x01001000ff0877ac */ /* 0x000e620008000a00 */
[----:B------:R-:W-:Y:S01]  /*5790*/  MOV R2, 0x0 ;  /* 0x0000000000027802 */ /* 0x000fe20000000f00 */
[----:B------:R-:W-:Y:S02]  /*57a0*/  HFMA2 R12, -RZ, RZ, 0, 5.9604644775390625e-08 ;  /* 0x00000001ff0c7431 */ /* 0x000fe400000001ff */
[----:B------:R-:W-:Y:S01]  /*57b0*/  IMAD.MOV.U32 R8, RZ, RZ, 0x70 ;  /* 0x00000070ff087424 */ /* 0x000fe200078e00ff */
[----:B------:R2:W3:Y:S01]  /*57c0*/  LDC.64 R14, c[0x4][R2] ;  /* 0x01000000020e7b82 */ /* 0x0004e20000000a00 */
[----:B------:R-:W4:Y:S01]  /*57d0*/  LDCU.64 UR6, c[0x4][0x88] ;  /* 0x01001100ff0677ac */ /* 0x000f220008000a00 */
[----:B------:R-:W-:Y:S01]  /*57e0*/  IMAD.MOV.U32 R13, RZ, RZ, RZ ;  /* 0x000000ffff0d7224 */ /* 0x000fe200078e00ff */
[----:B------:R-:W2:Y:S01]  /*57f0*/  LDCU.64 UR4, c[0x4][0x8] ;  /* 0x01000100ff0477ac */ /* 0x000ea20008000a00 */
[----:B-1----:R-:W-:Y:S01]  /*5800*/  MOV R5, UR9 ;  /* 0x0000000900057c02 */ /* 0x002fe20008000f00 */
[----:B------:R-:W-:Y:S01]  /*5810*/  IMAD.U32 R4, RZ, RZ, UR8 ;  /* 0x00000008ff047e24 */ /* 0x000fe2000f8e00ff */
[----:B----4-:R-:W-:Y:S01]  /*5820*/  MOV R7, UR7 ;  /* 0x0000000700077c02 */ /* 0x010fe20008000f00 */
[----:B------:R-:W-:Y:S01]  /*5830*/  IMAD.U32 R6, RZ, RZ, UR6 ;  /* 0x00000006ff067e24 */ /* 0x000fe2000f8e00ff */
[----:B--2---:R-:W-:Y:S01]  /*5840*/  MOV R11, UR5 ;  /* 0x00000005000b7c02 */ /* 0x004fe20008000f00 */
[----:B------:R-:W-:Y:S02]  /*5850*/  IMAD.U32 R10, RZ, RZ, UR4 ;  /* 0x00000004ff0a7e24 */ /* 0x000fe4000f8e00ff */
[----:B------:R-:W-:Y:S07]  /*5860*/  LEPC R20, `(.L_x_103) ;  /* 0x000000001014794e */ /* 0x000fee0000000000 */
[----:B---3-5:R-:W-:Y:S05]  /*5870*/  CALL.ABS.NOINC R14 ;  /* 0x000000000e007343 */ /* 0x028fea0003c00000 */
.L_x_103:
[----:B------:R-:W1:Y:S01]  /*5880*/  LDCU.64 UR8, c[0x4][0x80] ;  /* 0x01001000ff0877ac */ /* 0x000e620008000a00 */
[----:B------:R-:W2:Y:S01]  /*5890*/  LDC.64 R2, c[0x4][R2] ;  /* 0x0100000002027b82 */ /* 0x000ea20000000a00 */
[----:B------:R-:W-:Y:S02]  /*58a0*/  HFMA2 R12, -RZ, RZ, 0, 5.9604644775390625e-08 ;  /* 0x00000001ff0c7431 */ /* 0x000fe400000001ff */
[----:B------:R-:W-:Y:S02]  /*58b0*/  IMAD.MOV.U32 R8, RZ, RZ, 0x70 ;  /* 0x00000070ff087424 */ /* 0x000fe400078e00ff */
[----:B------:R-:W-:Y:S01]  /*58c0*/  IMAD.MOV.U32 R13, RZ, RZ, RZ ;  /* 0x000000ffff0d7224 */ /* 0x000fe200078e00ff */
[----:B------:R-:W3:Y:S01]  /*58d0*/  LDCU.64 UR6, c[0x4][0x88] ;  /* 0x01001100ff0677ac */ /* 0x000ee20008000a00 */
[----:B------:R-:W4:Y:S01]  /*58e0*/  LDCU.64 UR4, c[0x4][0x8] ;  /* 0x01000100ff0477ac */ /* 0x000f220008000a00 */
[----:B-1----:R-:W-:Y:S02]  /*58f0*/  MOV R4, UR8 ;  /* 0x0000000800047c02 */ /* 0x002fe40008000f00 */
[----:B------:R-:W-:Y:S02]  /*5900*/  MOV R5, UR9 ;  /* 0x0000000900057c02 */ /* 0x000fe40008000f00 */
[----:B---3--:R-:W-:Y:S01]  /*5910*/  MOV R7, UR7 ;  /* 0x0000000700077c02 */ /* 0x008fe20008000f00 */
[----:B------:R-:W-:Y:S01]  /*5920*/  IMAD.U32 R6, RZ, RZ, UR6 ;  /* 0x00000006ff067e24 */ /* 0x000fe2000f8e00ff */
[----:B----4-:R-:W-:Y:S01]  /*5930*/  MOV R11, UR5 ;  /* 0x00000005000b7c02 */ /* 0x010fe20008000f00 */
[----:B------:R-:W-:Y:S02]  /*5940*/  IMAD.U32 R10, RZ, RZ, UR4 ;  /* 0x00000004ff0a7e24 */ /* 0x000fe4000f8e00ff */
[----:B------:R-:W-:Y:S07]  /*5950*/  LEPC R20, `(.L_x_102) ;  /* 0x000000001014794e */ /* 0x000fee0000000000 */
[----:B--2---:R-:W-:Y:S05]  /*5960*/  CALL.ABS.NOINC R2 ;  /* 0x0000000002007343 */ /* 0x004fea0003c00000 */
.L_x_102:
[----:B------:R-:W-:Y:S05]  /*5970*/  BSYNC.RECONVERGENT B6 ;  /* 0x0000000000067941 */ /* 0x000fea0003800200 */
.L_x_101:
[----:B------:R-:W-:Y:S01]  /*5980*/  ISETP.NE.U32.AND P4, PT, R150, RZ, PT ;  /* 0x000000ff9600720c */ /* 0x000fe20003f85070 */
[----:B------:R-:W-:Y:S01]  /*5990*/  UISETP.NE.AND UP2, UPT, UR50, URZ, UPT ;  /* 0x000000ff3200728c */ /* 0x000fe2000bf45270 */
[----:B------:R-:W-:Y:S01]  /*59a0*/  ISETP.NE.U32.AND P2, PT, RZ, UR38, PT ;  /* 0x00000026ff007c0c */ /* 0x000fe2000bf45070 */
[----:B------:R-:W-:Y:S01]  /*59b0*/  UISETP.NE.U32.AND UP1, UPT, UR44, URZ, UPT ;  /* 0x000000ff2c00728c */ /* 0x000fe2000bf25070 */
[----:B------:R-:W-:Y:S01]  /*59c0*/  ISETP.NE.AND.EX P4, PT, R151, RZ, PT, P4 ;  /* 0x000000ff9700720c */ /* 0x000fe20003f85340 */
[----:B------:R-:W-:Y:S01]  /*59d0*/  UPLOP3.LUT UP0, UPT, UPT, UPT, UPT, 0x40, 0x4 ;  /* 0x000000000004789c */ /* 0x000fe20003f0e870 */
[----:B------:R-:W-:Y:S01]  /*59e0*/  ISETP.NE.AND.EX P2, PT, RZ, UR39, PT, P2 ;  /* 0x00000027ff007c0c */ /* 0x000fe2000bf45320 */
[----:B------:R-:W-:Y:S01]  /*59f0*/  UISETP.NE.AND.EX UP1, UPT, UR45, URZ, UPT, UP1 ;  /* 0x000000ff2d00728c */ /* 0x000fe2000bf25310 */
[----:B------:R-:W-:Y:S04]  /*5a00*/  PLOP3.LUT P1, PT, PT, PT, UP2, 0x80, 0x8 ;  /* 0x000000000008781c */ /* 0x000fe80003f2f028 */
[----:B------:R-:W-:Y:S06]  /*5a10*/  @UP2 UPLOP3.LUT UP0, UPT, UPT, UPT, UP1, 0x80, 0x8 ;  /* 0x000000000008289c */ /* 0x000fec0003f0f010 */
[----:B------:R-:W-:Y:S01]  /*5a20*/  PLOP3.LUT P0, PT, PT, PT, UP0, 0x80, 0x8 ;  /* 0x000000000008781c */ /* 0x000fe20003f0f008 */
[----:B------:R-:W-:Y:S01]  /*5a30*/  @!UPT UIADD3 URZ, UPT, UPT, URZ, URZ, URZ ;  /* 0x000000fffffff290 */ /* 0x000fe2000fffe0ff */
[----:B------:R-:W-:Y:S11]  /*5a40*/  BRA.U !UP1, `(.L_x_104) ;  /* 0x0000000109387547 */ /* 0x000ff6000b800000 */
[----:B------:R-:W-:Y:S01]  /*5a50*/  UISETP.NE.U32.AND UP0, UPT, UR38, URZ, UPT ;  /* 0x000000ff2600728c */ /* 0x000fe2000bf05070 */
[----:B------:R-:W-:Y:S02]  /*5a60*/  HFMA2 R0, -RZ, RZ, 0, 5.9604644775390625e-08 ;  /* 0x00000001ff007431 */ /* 0x000fe400000001ff */
[----:B------:R-:W-:Y:S01]  /*5a70*/  IMAD.MOV.U32 R155, RZ, RZ, 0x1 ;  /* 0x00000001ff9b7424 */ /* 0x000fe200078e00ff */
[----:B------:R-:W-:Y:S06]  /*5a80*/  UISETP.NE.AND.EX UP0, UPT, UR39, URZ, UPT, UP0 ;  /* 0x000000ff2700728c */ /* 0x000fec000bf05300 */
[----:B------:R-:W-:Y:S05]  /*5a90*/  PLOP3.LUT P3, PT, PT, PT, UP0, 0x80, 0x8 ;  /* 0x000000000008781c */ /* 0x000fea0003f6f008 */
[----:B------:R-:W1:Y:S01]  /*5aa0*/  @UP0 LDCU.64 UR6, c[0x0][0x888] ;  /* 0x00011100ff0607ac */ /* 0x000e620008000a00 */
[----:B------:R-:W-:Y:S07]  /*5ab0*/  @UP0 UIMAD UR4, UR36, UR44, URZ ;  /* 0x0000002c240402a4 */ /* 0x000fee000f8e02ff */
[----:B------:R-:W-:Y:S01]  /*5ac0*/  @!P3 PRMT R155, R0, 0x7610, R155 ;  /* 0x00007610009bb816 */ /* 0x000fe2000000009b */
[----:B-1----:R-:W-:Y:S03]  /*5ad0*/  @UP0 UIMAD.WIDE UR6, UR4, 0x4, UR6 ;  /* 0x00000004040608a5 */ /* 0x002fe6000f8e0206 */
[----:B------:R-:W1:Y:S03]  /*5ae0*/  @!UP0 LDCU UR4, c[0x0][0x880] ;  /* 0x00011000ff0487ac */ /* 0x000e660008000800 */
[----:B------:R-:W-:Y:S01]  /*5af0*/  IMAD.U32 R2, RZ, RZ, UR6 ;  /* 0x00000006ff027e24 */ /* 0x000fe2000f8e00ff */
[----:B------:R-:W-:Y:S05]  /*5b00*/  MOV R3, UR7 ;  /* 0x0000000700037c02 */ /* 0x000fea0008000f00 */
[----:B-----5:R2:W5:Y:S02]  /*5b10*/  @P3 LDG.E R81, desc[UR46][R2.64] ;  /* 0x0000002e02513981 */ /* 0x020564000c1e1900 */
[----:B-12---:R-:W-:Y:S02]  /*5b20*/  @!P3 IMAD.U32 R81, RZ, RZ, UR4 ;  /* 0x00000004ff51be24 */ /* 0x006fe4000f8e00ff */
.L_x_104:
[----:B------:R-:W-:Y:S05]  /*5b30*/  @!P4 BRA `(.L_x_105) ;  /* 0x000000000020c947 */ /* 0x000fea0003800000 */
[----:B------:R-:W-:Y:S04]  /*5b40*/  ISETP.NE.U32.AND P3, PT, R148, RZ, PT ;  /* 0x000000ff9400720c */ /* 0x000fe80003f65070 */
[----:B------:R-:W-:Y:S11]  /*5b50*/  ISETP.NE.AND.EX P3, PT, R149, RZ, PT, P3 ;  /* 0x000000ff9500720c */ /* 0x000ff60003f65330 */
[----:B------:R-:W-:Y:S02]  /*5b60*/  @!UPT UIADD3 URZ, UPT, UPT, URZ, URZ, URZ ;  /* 0x000000fffffff290 */ /* 0x000fe4000fffe0ff */
[----:B------:R-:W1:Y:S01]  /*5b70*/  @P3 LDC.64 R2, c[0x0][0x8a8] ;  /* 0x00022a00ff023b82 */ /* 0x000e620000000a00 */
[----:B------:R-:W-:Y:S04]  /*5b80*/  @P3 IMAD R0, R150, UR36, RZ ;  /* 0x0000002496003c24 */ /* 0x000fe8000f8e02ff */
[----:B-1----:R-:W-:Y:S05]  /*5b90*/  @P3 IMAD.WIDE R2, R0, 0x4, R2 ;  /* 0x0000000400023825 */ /* 0x002fea00078e0202 */
[----:B-----5:R1:W5:Y:S02]  /*5ba0*/  @P3 LDG.E R78, desc[UR46][R2.64] ;  /* 0x0000002e024e3981 */ /* 0x020364000c1e1900 */
[----:B-1----:R-:W2:Y:S02]  /*5bb0*/  @!P3 LDC R78, c[0x0][0x8a0] ;  /* 0x00022800ff4ebb82 */ /* 0x002ea40000000800 */
.L_x_105:
[----:B-----5:R-:W-:Y:S01]  /*5bc0*/  FSETP.NEU.AND P3, PT, R81, RZ, PT ;  /* 0x000000ff5100720b */ /* 0x020fe20003f6d000 */
[----:B------:R-:W-:Y:S01]  /*5bd0*/  IMAD.SHL.U32 R178, R160, 0x2, RZ ;  /* 0x00000002a0b27824 */ /* 0x000fe200078e00ff */
[----:B------:R-:W-:Y:S01]  /*5be0*/  SEL R3, RZ, 0xffffffff, P2 ;  /* 0xffffffffff037807 */ /* 0x000fe20001000000 */
[----:B------:R-:W-:Y:S01]  /*5bf0*/  IMAD.SHL.U32 R100, R168, 0x10, RZ ;  /* 0x00000010a8647824 */ /* 0x000fe200078e00ff */
[----:B------:R-:W-:Y:S01]  /*5c00*/  @P1 LOP3.LUT P2, RZ, R155, 0xff, RZ, 0xc0, !PT ;  /* 0x000000ff9bff1812 */ /* 0x000fe2000784c0ff */
[----:B------:R-:W-:Y:S01]  /*5c10*/  VIADD R109, R178, UR48 ;  /* 0x00000030b26d7c36 */ /* 0x000fe20008000000 */
[----:B------:R-:W-:Y:S01]  /*5c20*/  @P1 SEL R2, RZ, 0xffffffff, P3 ;  /* 0xffffffffff021807 */ /* 0x000fe20001800000 */
[----:B------:R-:W-:Y:S01]  /*5c30*/  IMAD.SHL.U32 R102, R169, 0x10, RZ ;  /* 0x00000010a9667824 */ /* 0x000fe200078e00ff */
[----:B------:R-:W-:Y:S01]  /*5c40*/  LOP3.LUT R167, R167, 0x1, RZ, 0x3c, !PT ;  /* 0x00000001a7a77812 */ /* 0x000fe200078e3cff */
[----:B------:R-:W-:Y:S01]  /*5c50*/  IMAD.IADD R175, R109, 0x1, R100 ;  /* 0x000000016daf7824 */ /* 0x000fe200078e0264 */
[----:B------:R-:W-:Y:S01]  /*5c60*/  @P0 SEL R2, R3, R2, !P2 ;  /* 0x0000000203020207 */ /* 0x000fe20005000000 */
[----:B------:R-:W-:Y:S01]  /*5c70*/  BSSY B1, `(.L_x_106) ;  /* 0x000004f000017945 */ /* 0x000fe20003800000 */
[----:B------:R-:W-:Y:S01]  /*5c80*/  LEA R179, R76, UR48, 0x3 ;  /* 0x000000304cb37c11 */ /* 0x000fe2000f8e18ff */
[----:B------:R-:W-:Y:S01]  /*5c90*/  IMAD.MOV.U32 R101, RZ, RZ, 0x1 ;  /* 0x00000001ff657424 */ /* 0x000fe200078e00ff */
[----:B------:R-:W-:Y:S01]  /*5ca0*/  @P1 LOP3.LUT R2, R2, 0x1, RZ, 0xc0, !PT ;  /* 0x0000000102021812 */ /* 0x000fe200078ec0ff */
[----:B------:R-:W-:Y:S01]  /*5cb0*/  IMAD R80, R76, 0x100, R79 ;  /* 0x000001004c507824 */ /* 0x000fe200078e024f */
[----:B------:R-:W-:Y:S01]  /*5cc0*/  SHF.L.U32 R0, R166, 0x1f, RZ ;  /* 0x0000001fa6007819 */ /* 0x000fe200000006ff */
[----:B------:R-:W-:Y:S01]  /*5cd0*/  IMAD.MOV.U32 R87, RZ, RZ, RZ ;  /* 0x000000ffff577224 */ /* 0x000fe200078e00ff */
[----:B------:R-:W-:Y:S02]  /*5ce0*/  ISETP.NE.U32.OR P5, PT, R2, 0x1, !P1 ;  /* 0x000000010200780c */ /* 0x000fe40004fa5470 */
[----:B------:R-:W-:Y:S02]  /*5cf0*/  CS2R R146, SRZ ;  /* 0x0000000000927805 */ /* 0x000fe4000001ff00 */
[----:B------:R-:W-:Y:S02]  /*5d00*/  PLOP3.LUT P2, PT, PT, PT, UP1, 0x80, 0x8 ;  /* 0x000000000008781c */ /* 0x000fe40003f4f018 */
[----:B------:R-:W-:Y:S02]  /*5d10*/  CS2R R144, SRZ ;  /* 0x0000000000907805 */ /* 0x000fe4000001ff00 */
[----:B------:R-:W-:Y:S02]  /*5d20*/  SEL R2, RZ, 0xffffffff, P3 ;  /* 0xffffffffff027807 */ /* 0x000fe40001800000 */
[----:B------:R-:W-:Y:S02]  /*5d30*/  CS2R R138, SRZ ;  /* 0x00000000008a7805 */ /* 0x000fe4000001ff00 */
[----:B------:R-:W-:Y:S02]  /*5d40*/  LOP3.LUT P3, R172, R155, 0xff, RZ, 0xc0, !PT ;  /* 0x000000ff9bac7812 */ /* 0x000fe4000786c0ff */
[----:B------:R-:W-:Y:S02]  /*5d50*/  CS2R R136, SRZ ;  /* 0x0000000000887805 */ /* 0x000fe4000001ff00 */
[----:B------:R-:W-:Y:S02]  /*5d60*/  P2R R176, PR, RZ, 0x20 ;  /* 0x00000020ffb07803 */ /* 0x000fe40000000000 */
[----:B------:R-:W-:Y:S02]  /*5d70*/  CS2R R130, SRZ ;  /* 0x0000000000827805 */ /* 0x000fe4000001ff00 */
[----:B------:R-:W-:Y:S02]  /*5d80*/  CS2R R128, SRZ ;  /* 0x0000000000807805 */ /* 0x000fe4000001ff00 */
[----:B------:R-:W-:Y:S02]  /*5d90*/  CS2R R122, SRZ ;  /* 0x00000000007a7805 */ /* 0x000fe4000001ff00 */
[----:B------:R-:W-:Y:S02]  /*5da0*/  CS2R R120, SRZ ;  /* 0x0000000000787805 */ /* 0x000fe4000001ff00 */
[----:B------:R-:W-:Y:S02]  /*5db0*/  @P5 SHF.L.U32 R4, R167, 0x1f, RZ ;  /* 0x0000001fa7045819 */ /* 0x000fe400000006ff */
[----:B------:R-:W-:Y:S02]  /*5dc0*/  CS2R R114, SRZ ;  /* 0x0000000000727805 */ /* 0x000fe4000001ff00 */
[----:B------:R-:W-:Y:S02]  /*5dd0*/  @P2 SEL R2, R3, R2, !P3 ;  /* 0x0000000203022207 */ /* 0x000fe40005800000 */
[----:B------:R-:W-:Y:S01]  /*5de0*/  CS2R R112, SRZ ;  /* 0x0000000000707805 */ /* 0x000fe2000001ff00 */
[----:B------:R-:W1:Y:S01]  /*5df0*/  @P5 SYNCS.PHASECHK.TRANS64.TRYWAIT P1, [UR48+0x40], R4 ;  /* 0x00004004ff0055a7 */ /* 0x000e620008021130 */
[----:B------:R-:W-:Y:S02]  /*5e00*/  CS2R R106, SRZ ;  /* 0x00000000006a7805 */ /* 0x000fe4000001ff00 */
[----:B------:R-:W-:Y:S02]  /*5e10*/  LOP3.LUT R2, R2, 0x1, RZ, 0xc0, !PT ;  /* 0x0000000102027812 */ /* 0x000fe400078ec0ff */
[----:B------:R-:W-:Y:S02]  /*5e20*/  CS2R R104, SRZ ;  /* 0x0000000000687805 */ /* 0x000fe4000001ff00 */
[----:B------:R-:W-:Y:S02]  /*5e30*/  CS2R R98, SRZ ;  /* 0x0000000000627805 */ /* 0x000fe4000001ff00 */
[----:B------:R-:W-:Y:S02]  /*5e40*/  CS2R R96, SRZ ;  /* 0x0000000000607805 */ /* 0x000fe4000001ff00 */
[----:B------:R-:W-:Y:S02]  /*5e50*/  ISETP.NE.U32.AND P4, PT, R2, 0x1, PT ;  /* 0x000000010200780c */ /* 0x000fe40003f85070 */
[----:B------:R-:W-:Y:S02]  /*5e60*/  CS2R R90, SRZ ;  /* 0x00000000005a7805 */ /* 0x000fe4000001ff00 */
[----:B------:R-:W-:Y:S01]  /*5e70*/  CS2R R88, SRZ ;  /* 0x0000000000587805 */ /* 0x000fe2000001ff00 */
[----:B------:R-:W-:Y:S01]  /*5e80*/  IMAD.IADD R177, R109, 0x1, R102 ;  /* 0x000000016db17824 */ /* 0x000fe200078e0266 */
[----:B------:R-:W-:Y:S01]  /*5e90*/  P2R R103, PR, RZ, 0x10 ;  /* 0x00000010ff677803 */ /* 0x000fe20000000000 */
[----:B------:R-:W-:Y:S01]  /*5ea0*/  IMAD.IADD R174, R102, 0x1, R175 ;  /* 0x0000000166ae7824 */ /* 0x000fe200078e02af */
[----:B------:R3:W4:Y:S01]  /*5eb0*/  SYNCS.PHASECHK.TRANS64.TRYWAIT P0, [R179+URZ+0xb0], R0 ;  /* 0x0000b000b30075a7 */ /* 0x00072200080011ff */
[----:B-1----:R-:W-:Y:S01]  /*5ec0*/  @P5 SEL R101, RZ, 0x1, !P1 ;  /* 0x00000001ff655807 */ /* 0x002fe20004800000 */
[----:B---3--:R-:W-:Y:S06]  /*5ed0*/  @!P5 BRA `(.L_x_107) ;  /* 0x0000000000a0d947 */ /* 0x008fec0003800000 */
[----:B------:R-:W-:Y:S01]  /*5ee0*/  @P4 IMAD.MOV.U32 R2, RZ, RZ, -0x10 ;  /* 0xfffffff0ff024424 */ /* 0x000fe200078e00ff */
[----:B------:R-:W-:Y:S01]  /*5ef0*/  ISETP.NE.AND P1, PT, R101, RZ, PT ;  /* 0x000000ff6500720c */ /* 0x000fe20003f25270 */
[----:B------:R-:W-:Y:S01]  /*5f00*/  BSSY B0, `(.L_x_108) ;  /* 0x0000010000007945 */ /* 0x000fe20003800000 */
[----:B------:R-:W-:Y:S02]  /*5f10*/  ISETP.NE.U32.AND P5, PT, R161, 0x1, PT ;  /* 0x00000001a100780c */ /* 0x000fe40003fa5070 */
[----:B------:R-:W-:Y:S02]  /*5f20*/  CS2R R98, SRZ ;  /* 0x0000000000627805 */ /* 0x000fe4000001ff00 */
[----:B------:R-:W-:Y:S02]  /*5f30*/  CS2R R96, SRZ ;  /* 0x0000000000607805 */ /* 0x000fe4000001ff00 */
[----:B------:R-:W-:Y:S02]  /*5f40*/  CS2R R114, SRZ ;  /* 0x0000000000727805 */ /* 0x000fe4000001ff00 */
[----:B------:R-:W-:Y:S02]  /*5f50*/  @P4 SEL R2, R2, 0x10, !P5 ;  /* 0x0000001002024807 */ /* 0x000fe40006800000 */
[----:B------:R-:W-:Y:S02]  /*5f60*/  CS2R R112, SRZ ;  /* 0x0000000000707805 */ /* 0x000fe4000001ff00 */
[----:B------:R-:W-:Y:S02]  /*5f70*/  CS2R R130, SRZ ;  /* 0x0000000000827805 */ /* 0x000fe4000001ff00 */
[----:B------:R-:W-:Y:S01]  /*5f80*/  CS2R R128, SRZ ;  /* 0x0000000000807805 */ /* 0x000fe2000001ff00 */
[----:B------:R-:W-:Y:S02]  /*5f90*/  @P4 IMAD.IADD R7, R109, 0x1, R2 ;  /* 0x000000016d074824 */ /* 0x000fe400078e0202 */
[C---:B------:R-:W-:Y:S02]  /*5fa0*/  @P4 IMAD.IADD R6, R2.reuse, 0x1, R177 ;  /* 0x0000000102064824 */ /* 0x040fe400078e02b1 */
[----:B------:R-:W-:Y:S01]  /*5fb0*/  @P4 IMAD.IADD R5, R2, 0x1, R175 ;  /* 0x0000000102054824 */ /* 0x000fe200078e02af */
[----:B------:R-:W-:Y:S06]  /*5fc0*/  @P1 BRA `(.L_x_109) ;  /* 0x00000000000c1947 */ /* 0x000fec0003800000 */
[----:B------:R-:W-:Y:S04]  /*5fd0*/  SHF.L.U32 R4, R167, 0x1f, RZ ;  /* 0x0000001fa7047819 */ /* 0x000fe800000006ff */
[----:B------:R-:W1:Y:S02]  /*5fe0*/  SYNCS.PHASECHK.TRANS64.TRYWAIT P1, [UR48+0x40], R4 ;  /* 0x00004004ff0075a7 */ /* 0x000e640008021130 */
[----:B-1----:R-:W-:Y:S05]  /*5ff0*/  @!P1 BRA `(.L_x_110) ;  /* 0x0000005c007c9947 */ /* 0x002fea0003800000 */
.L_x_109:
[----:B------:R-:W-:Y:S05]  /*6000*/  BSYNC B0 ;  /* 0x0000000000007941 */ /* 0x000fea0003800000 */
.L_x_108:
[----:B------:R-:W-:Y:S01]  /*6010*/  ISETP.NE.AND P1, PT, R103, RZ, PT ;  /* 0x000000ff6700720c */ /* 0x000fe20003f25270 */
[----:B------:R-:W-:Y:S01]  /*6020*/  IMAD.MOV.U32 R147, RZ, RZ, RZ ;  /* 0x000000ffff937224 */ /* 0x000fe200078e00ff */
[----:B------:R-:W-:Y:S02]  /*6030*/  CS2R R144, SRZ ;  /* 0x0000000000907805 */ /* 0x000fe4000001ff00 */
[----:B------:R-:W-:Y:S02]  /*6040*/  CS2R R90, SRZ ;  /* 0x00000000005a7805 */ /* 0x000fe4000001ff00 */
[----:B------:R-:W-:Y:S02]  /*6050*/  CS2R R88, SRZ ;  /* 0x0000000000587805 */ /* 0x000fe4000001ff00 */
[----:B------:R-:W-:Y:S02]  /*6060*/  CS2R R106, SRZ ;  /* 0x00000000006a7805 */ /* 0x000fe4000001ff00 */
[----:B------:R-:W-:Y:S02]  /*6070*/  CS2R R104, SRZ ;  /* 0x0000000000687805 */ /* 0x000fe4000001ff00 */
[----:B------:R-:W-:Y:S02]  /*6080*/  CS2R R122, SRZ ;  /* 0x00000000007a7805 */ /* 0x000fe4000001ff00 */
[----:B------:R-:W-:Y:S02]  /*6090*/  CS2R R120, SRZ ;  /* 0x0000000000787805 */ /* 0x000fe4000001ff00 */
[----:B------:R-:W-:Y:S02]  /*60a0*/  CS2R R138, SRZ ;  /* 0x00000000008a7805 */ /* 0x000fe4000001ff00 */
[----:B------:R-:W-:Y:S01]  /*60b0*/  CS2R R136, SRZ ;  /* 0x0000000000887805 */ /* 0x000fe2000001ff00 */
[----:B------:R-:W-:Y:S01]  /*60c0*/  IMAD.MOV.U32 R87, RZ, RZ, 0x1 ;  /* 0x00000001ff577424 */ /* 0x000fe200078e00ff */
[----:B------:R3:W1:Y:S01]  /*60d0*/  @P1 LDS.128 R96, [R7+0x400] ;  /* 0x0004000007601984 */ /* 0x0006620000000c00 */
[----:B------:R-:W-:Y:S03]  /*60e0*/  @P1 IMAD.IADD R2, R2, 0x1, R174 ;  /* 0x0000000102021824 */ /* 0x000fe600078e02ae */
[----:B------:R3:W1:Y:S04]  /*60f0*/  @P1 LDS.128 R112, [R6+0x400] ;  /* 0x0004000006701984 */ /* 0x0006680000000c00 */
[----:B------:R3:W1:Y:S04]  /*6100*/  @P1 LDS.128 R128, [R5+0x400] ;  /* 0x0004000005801984 */ /* 0x0006680000000c00 */
[----:B------:R3:W1:Y:S04]  /*6110*/  @P1 LDS.128 R144, [R2+0x400] ;  /* 0x0004000002901984 */ /* 0x0006680000000c00 */
[----:B------:R3:W1:Y:S04]  /*6120*/  @P1 LDS.128 R88, [R178+UR48+0x400] ;  /* 0x00040030b2581984 */ /* 0x0006680008000c00 */
[----:B------:R3:W1:Y:S04]  /*6130*/  @P1 LDS.128 R104, [R177+0x400] ;  /* 0x00040000b1681984 */ /* 0x0006680000000c00 */
[----:B------:R3:W1:Y:S04]  /*6140*/  @P1 LDS.128 R120, [R175+0x400] ;  /* 0x00040000af781984 */ /* 0x0006680000000c00 */
[----:B------:R3:W1:Y:S02]  /*6150*/  @P1 LDS.128 R136, [R174+0x400] ;  /* 0x00040000ae881984 */ /* 0x0006640000000c00 */
.L_x_107:
[----:B------:R-:W-:Y:S05]  /*6160*/  BSYNC B1 ;  /* 0x0000000000017941 */ /* 0x000fea0003800000 */
.L_x_106:
[----:B-1----:R-:W-:Y:S04]  /*6170*/  SHF.R.U32.HI R3, RZ, 0x15, R80 ;  /* 0x00000015ff037819 */ /* 0x002fe80000011650 */
[----:B------:R-:W-:Y:S01]  /*6180*/  LOP3.LUT P1, RZ, R3, 0x3, R162, 0x48, !PT ;  /* 0x0000000303ff7812 */ /* 0x000fe200078248a2 */
[----:B------:R-:W-:Y:S01]  /*6190*/  @!UPT UIADD3 URZ, UPT, UPT, URZ, URZ, URZ ;  /* 0x000000fffffff290 */ /* 0x000fe2000fffe0ff */
[----:B----4-:R-:W-:Y:S11]  /*61a0*/  @P0 BRA `(.L_x_111) ;  /* 0x0000000000080947 */ /* 0x010ff60003800000 */
[----:B------:R-:W1:Y:S02]  /*61b0*/  SYNCS.PHASECHK.TRANS64.TRYWAIT P0, [R179+URZ+0xb0], R0 ;  /* 0x0000b000b30075a7 */ /* 0x000e6400080011ff */
[----:B-1----:R-:W-:Y:S05]  /*61c0*/  @!P0 BRA `(.L_x_112) ;  /* 0x0000005c00208947 */ /* 0x002fea0003800000 */
.L_x_111:
[----:B------:R-:W-:Y:S05]  /*61d0*/  @!P1 BRA `(.L_x_113) ;  /* 0x0000000000409947 */ /* 0x000fea0003800000 */
[----:B------:R-:W4:Y:S01]  /*61e0*/  LDCU.64 UR8, c[0x4][0x70] ;  /* 0x01000e00ff0877ac */ /* 0x000f220008000a00 */
[----:B------:R-:W-:Y:S01]  /*61f0*/  MOV R3, 0x0 ;  /* 0x0000000000037802 */ /* 0x000fe20000000f00 */
[----:B------:R-:W-:Y:S02]  /*6200*/  HFMA2 R12, -RZ, RZ, 0, 5.9604644775390625e-08 ;  /* 0x00000001ff0c7431 */ /* 0x000fe400000001ff */
[----:B------:R-:W-:Y:S02]  /*6210*/  IMAD.MOV.U32 R8, RZ, RZ, 0x192 ;  /* 0x00000192ff087424 */ /* 0x000fe400078e00ff */
[----:B------:R-:W-:Y:S01]  /*6220*/  IMAD.MOV.U32 R13, RZ, RZ, RZ ;  /* 0x000000ffff0d7224 */ /* 0x000fe200078e00ff */
[----:B------:R-:W5:Y:S01]  /*6230*/  LDCU.64 UR6, c[0x4][0x78] ;  /* 0x01000f00ff0677ac */ /* 0x000f620008000a00 */
[----:B---3--:R-:W3:Y:S01]  /*6240*/  LDC.64 R2, c[0x4][R3] ;  /* 0x0100000003027b82 */ /* 0x008ee20000000a00 */
[----:B------:R-:W1:Y:S01]  /*6250*/  LDCU.64 UR4, c[0x4][0x10] ;  /* 0x01000200ff0477ac */ /* 0x000e620008000a00 */
[----:B----4-:R-:W-:Y:S01]  /*6260*/  MOV R5, UR9 ;  /* 0x0000000900057c02 */ /* 0x010fe20008000f00 */
[----:B------:R-:W-:Y:S01]  /*6270*/  IMAD.U32 R4, RZ, RZ, UR8 ;  /* 0x00000008ff047e24 */ /* 0x000fe2000f8e00ff */
[----:B-----5:R-:W-:Y:S01]  /*6280*/  MOV R7, UR7 ;  /* 0x0000000700077c02 */ /* 0x020fe20008000f00 */
[----:B------:R-:W-:Y:S01]  /*6290*/  IMAD.U32 R6, RZ, RZ, UR6 ;  /* 0x00000006ff067e24 */ /* 0x000fe2000f8e00ff */
[----:B-1----:R-:W-:Y:S01]  /*62a0*/  MOV R11, UR5 ;  /* 0x00000005000b7c02 */ /* 0x002fe20008000f00 */
[----:B------:R-:W-:Y:S02]  /*62b0*/  IMAD.U32 R10, RZ, RZ, UR4 ;  /* 0x00000004ff0a7e24 */ /* 0x000fe4000f8e00ff */
[----:B------:R-:W-:Y:S07]  /*62c0*/  LEPC R20, `(.L_x_113) ;  /* 0x000000001014794e */ /* 0x000fee0000000000 */
[----:B--23--:R-:W-:Y:S05]  /*62d0*/  CALL.ABS.NOINC R2 ;  /* 0x0000000002007343 */ /* 0x00cfea0003c00000 */
.L_x_113:
[----:B------:R-:W-:Y:S05]  /*62e0*/  WARPSYNC.ALL ;  /* 0x0000000000007948 */ /* 0x000fea0003800000 */
[----:B------:R-:W-:Y:S01]  /*62f0*/  R2UR UR4, R80 ;  /* 0x00000000500472ca */ /* 0x000fe200000e0000 */
[--C-:B------:R-:W-:Y:S01]  /*6300*/  HADD2.F32 R82, -RZ, R88.reuse.H0_H0 ;  /* 0x20000058ff527230 */ /* 0x100fe20000004100 */
[----:B------:R-:W-:Y:S01]  /*6310*/  MOV R108, 0xfffffff0 ;  /* 0xfffffff0006c7802 */ /* 0x000fe20000000f00 */
[----:B------:R-:W-:Y:S01]  /*6320*/  HADD2.F32 R83, -RZ, R88.H1_H1 ;  /* 0x30000058ff537230 */ /* 0x000fe20000004100 */
[----:B------:R-:W-:Y:S01]  /*6330*/  ISETP.NE.U32.AND P6, PT, R161, 0x1, PT ;  /* 0x00000001a100780c */ /* 0x000fe20003fc5070 */
[----:B------:R-:W-:Y:S01]  /*6340*/  HADD2.F32 R84, -RZ, R89.H1_H1 ;  /* 0x30000059ff547230 */ /* 0x000fe20000004100 */
[----:B------:R-:W-:Y:S01]  /*6350*/  ISETP.NE.AND P0, PT, R170, RZ, PT ;  /* 0x000000ffaa00720c */ /* 0x000fe20003f05270 */
[--C-:B------:R-:W-:Y:S01]  /*6360*/  HADD2.F32 R85, -RZ, R107.reuse.H0_H0 ;  /* 0x2000006bff557230 */ /* 0x100fe20000004100 */
[----:B------:R-:W-:Y:S01]  /*6370*/  SEL R108, R108, 0x10, !P6 ;  /* 0x000000106c6c7807 */ /* 0x000fe20007000000 */
[----:B------:R-:W-:Y:S01]  /*6380*/  HADD2.F32 R86, -RZ, R107.H1_H1 ;  /* 0x3000006bff567230 */ /* 0x000fe20000004100 */
[----:B------:R-:W-:Y:S02]  /*6390*/  BSSY.RECONVERGENT B0, `(.L_x_114) ;  /* 0x00000fb000007945 */ /* 0x000fe40003800200 */
[----:B------:R-:W-:Y:S01]  /*63a0*/  IADD3 R180, PT, PT, R109, R108, RZ ;  /* 0x0000006c6db47210 */ /* 0x000fe20007ffe0ff */
[----:B---3--:R-:W1:Y:S01]  /*63b0*/  LDTM.x64 R4, tmem[UR4] ;  /* 0x00000004000479ee */ /* 0x008e620008340000 */
[C---:B------:R-:W-:Y:S02]  /*63c0*/  IADD3 R181, PT, PT, R108.reuse, R177, RZ ;  /* 0x000000b16cb57210 */ /* 0x040fe40007ffe0ff */
[C---:B------:R-:W-:Y:S02]  /*63d0*/  IADD3 R183, PT, PT, R108.reuse, R175, RZ ;  /* 0x000000af6cb77210 */ /* 0x040fe40007ffe0ff */
[----:B------:R-:W-:Y:S01]  /*63e0*/  IADD3 R182, PT, PT, R108, R174, RZ ;  /* 0x000000ae6cb67210 */ /* 0x000fe20007ffe0ff */
[C---:B-12---:R-:W-:Y:S01]  /*63f0*/  FMUL R0, R78.reuse, R4 ;  /* 0x000000044e007220 */ /* 0x046fe20000400000 */
[C---:B------:R-:W-:Y:S01]  /*6400*/  FMUL R2, R78.reuse, R5 ;  /* 0x000000054e027220 */ /* 0x040fe20000400000 */
[C---:B------:R-:W-:Y:S01]  /*6410*/  FMUL R3, R78.reuse, R6 ;  /* 0x000000064e037220 */ /* 0x040fe20000400000 */
[C---:B------:R-:W-:Y:S01]  /*6420*/  FMUL R7, R78.reuse, R7 ;  /* 0x000000074e077220 */ /* 0x040fe20000400000 */
[C---:B------:R-:W-:Y:S01]  /*6430*/  FFMA R0, R81.reuse, R82, R0 ;  /* 0x0000005251007223 */ /* 0x040fe20000000000 */
[----:B------:R-:W-:Y:S02]  /*6440*/  HADD2.F32 R82, -RZ, R89.H0_H0 ;  /* 0x20000059ff527230 */ /* 0x000fe40000004100 */
[C---:B------:R-:W-:Y:S01]  /*6450*/  FFMA R2, R81.reuse, R83, R2 ;  /* 0x0000005351027223 */ /* 0x040fe20000000002 */
[--C-:B------:R-:W-:Y:S02]  /*6460*/  HADD2.F32 R83, -RZ, R90.reuse.H0_H0 ;  /* 0x2000005aff537230 */ /* 0x100fe40000004100 */
[C---:B------:R-:W-:Y:S01]  /*6470*/  FMUL R4, R78.reuse, R8 ;  /* 0x000000084e047220 */ /* 0x040fe20000400000 */
[----:B------:R-:W-:Y:S01]  /*6480*/  FMUL R5, R78, R9 ;  /* 0x000000094e057220 */ /* 0x000fe20000400000 */
[C---:B------:R-:W-:Y:S01]  /*6490*/  FFMA R3, R81.reuse, R82, R3 ;  /* 0x0000005251037223 */ /* 0x040fe20000000003 */
[----:B------:R-:W-:Y:S01]  /*64a0*/  HADD2.F32 R82, -RZ, R90.H1_H1 ;  /* 0x3000005aff527230 */ /* 0x000fe20000004100 */
[----:B------:R-:W-:Y:S01]  /*64b0*/  F2FP.F16.F32.PACK_AB R92, R2, R0 ;  /* 0x00000000025c723e */ /* 0x000fe200000000ff */
[C---:B------:R-:W-:Y:S01]  /*64c0*/  FFMA R7, R81.reuse, R84, R7 ;  /* 0x0000005451077223 */ /* 0x040fe20000000007 */
[C---:B------:R-:W-:Y:S01]  /*64d0*/  FFMA R4, R81.reuse, R83, R4 ;  /* 0x0000005351047223 */ /* 0x040fe20000000004 */
[--C-:B------:R-:W-:Y:S02]  /*64e0*/  HADD2.F32 R83, -RZ, R91.reuse.H0_H0 ;  /* 0x2000005bff537230 */ /* 0x100fe40000004100 */
[----:B------:R-:W-:Y:S01]  /*64f0*/  FFMA R5, R81, R82, R5 ;  /* 0x0000005251057223 */ /* 0x000fe20000000005 */
[C---:B------:R-:W-:Y:S01]  /*6500*/  FMUL R6, R78.reuse, R10 ;  /* 0x0000000a4e067220 */ /* 0x040fe20000400000 */
[----:B------:R-:W-:Y:S01]  /*6510*/  HADD2.F32 R82, -RZ, R91.H1_H1 ;  /* 0x3000005bff527230 */ /* 0x000fe20000004100 */
[----:B------:R-:W-:Y:S01]  /*6520*/  F2FP.F16.F32.PACK_AB R93, R7, R3 ;  /* 0x00000003075d723e */ /* 0x000fe200000000ff */
[C---:B------:R-:W-:Y:S01]  /*6530*/  FMUL R11, R78.reuse, R11 ;  /* 0x0000000b4e0b7220 */ /* 0x040fe20000400000 */
[----:B------:R-:W-:Y:S01]  /*6540*/  F2FP.F16.F32.PACK_AB R94, R5, R4 ;  /* 0x00000004055e723e */ /* 0x000fe200000000ff */
[C---:B------:R-:W-:Y:S01]  /*6550*/  FFMA R6, R81.reuse, R83, R6 ;  /* 0x0000005351067223 */ /* 0x040fe20000000006 */
[C---:B------:R-:W-:Y:S01]  /*6560*/  FMUL R8, R78.reuse, R12 ;  /* 0x0000000c4e087220 */ /* 0x040fe20000400000 */
[----:B------:R-:W-:Y:S01]  /*6570*/  FFMA R11, R81, R82, R11 ;  /* 0x00000052510b7223 */ /* 0x000fe2000000000b */
[--C-:B------:R-:W-:Y:S02]  /*6580*/  HADD2.F32 R82, -RZ, R96.reuse.H0_H0 ;  /* 0x20000060ff527230 */ /* 0x100fe40000004100 */
[C---:B------:R-:W-:Y:S01]  /*6590*/  FMUL R9, R78.reuse, R13 ;  /* 0x0000000d4e097220 */ /* 0x040fe20000400000 */
[----:B------:R-:W-:Y:S02]  /*65a0*/  HADD2.F32 R84, -RZ, R96.H1_H1 ;  /* 0x30000060ff547230 */ /* 0x000fe40000004100 */
[C---:B------:R-:W-:Y:S01]  /*65b0*/  FMUL R10, R78.reuse, R14 ;  /* 0x0000000e4e0a7220 */ /* 0x040fe20000400000 */
[--C-:B------:R-:W-:Y:S01]  /*65c0*/  HADD2.F32 R83, -RZ, R97.reuse.H0_H0 ;  /* 0x20000061ff537230 */ /* 0x100fe20000004100 */
[----:B------:R-:W-:Y:S01]  /*65d0*/  F2FP.F16.F32.PACK_AB R95, R11, R6 ;  /* 0x000000060b5f723e */ /* 0x000fe200000000ff */
[C---:B------:R-:W-:Y:S01]  /*65e0*/  FFMA R8, R81.reuse, R82, R8 ;  /* 0x0000005251087223 */ /* 0x040fe20000000008 */
[----:B------:R-:W-:Y:S02]  /*65f0*/  HADD2.F32 R82, -RZ, R97.H1_H1 ;  /* 0x30000061ff527230 */ /* 0x000fe40000004100 */
[C---:B------:R-:W-:Y:S01]  /*6600*/  FFMA R9, R81.reuse, R84, R9 ;  /* 0x0000005451097223 */ /* 0x040fe20000000009 */
[----:B------:R-:W-:Y:S01]  /*6610*/  FFMA R10, R81, R83, R10 ;  /* 0x00000053510a7223 */ /* 0x000fe2000000000a */
[----:B------:R1:W-:Y:S01]  /*6620*/  STS.128 [R178+UR48+0x400], R92 ;  /* 0x0004005cb2007988 */ /* 0x0003e20008000c30 */
[C---:B------:R-:W-:Y:S01]  /*6630*/  FMUL R15, R78.reuse, R15 ;  /* 0x0000000f4e0f7220 */ /* 0x040fe20000400000 */
[--C-:B------:R-:W-:Y:S01]  /*6640*/  HADD2.F32 R83, -RZ, R98.reuse.H0_H0 ;  /* 0x20000062ff537230 */ /* 0x100fe20000004100 */
[----:B------:R-:W-:Y:S01]  /*6650*/  F2FP.F16.F32.PACK_AB R116, R9, R8 ;  /* 0x000000080974723e */ /* 0x000fe200000000ff */
[----:B------:R-:W-:Y:S02]  /*6660*/  HADD2.F32 R84, -RZ, R98.H1_H1 ;  /* 0x30000062ff547230 */ /* 0x000fe40000004100 */
[----:B------:R-:W-:Y:S01]  /*6670*/  FFMA R15, R81, R82, R15 ;  /* 0x00000052510f7223 */ /* 0x000fe2000000000f */
[C---:B------:R-:W-:Y:S01]  /*6680*/  FMUL R12, R78.reuse, R16 ;  /* 0x000000104e0c7220 */ /* 0x040fe20000400000 */
[C---:B------:R-:W-:Y:S01]  /*6690*/  FMUL R13, R78.reuse, R17 ;  /* 0x000000114e0d7220 */ /* 0x040fe20000400000 */
[--C-:B------:R-:W-:Y:S02]  /*66a0*/  HADD2.F32 R82, -RZ, R99.reuse.H0_H0 ;  /* 0x20000063ff527230 */ /* 0x100fe40000004100 */
[C---:B------:R-:W-:Y:S01]  /*66b0*/  FMUL R14, R78.reuse, R18 ;  /* 0x000000124e0e7220 */ /* 0x040fe20000400000 */
[----:B------:R-:W-:Y:S01]  /*66c0*/  F2FP.F16.F32.PACK_AB R117, R15, R10 ;  /* 0x0000000a0f75723e */ /* 0x000fe200000000ff */
[C---:B------:R-:W-:Y:S01]  /*66d0*/  FFMA R12, R81.reuse, R83, R12 ;  /* 0x00000053510c7223 */ /* 0x040fe2000000000c */
[C---:B------:R-:W-:Y:S01]  /*66e0*/  FFMA R13, R81.reuse, R84, R13 ;  /* 0x00000054510d7223 */ /* 0x040fe2000000000d */
[----:B------:R-:W-:Y:S01]  /*66f0*/  FFMA R14, R81, R82, R14 ;  /* 0x00000052510e7223 */ /* 0x000fe2000000000e */
[----:B------:R-:W-:Y:S02]  /*6700*/  HADD2.F32 R84, -RZ, R99.H1_H1 ;  /* 0x30000063ff547230 */ /* 0x000fe40000004100 */
[C---:B------:R-:W-:Y:S01]  /*6710*/  FMUL R19, R78.reuse, R19 ;  /* 0x000000134e137220 */ /* 0x040fe20000400000 */
[--C-:B------:R-:W-:Y:S01]  /*6720*/  HADD2.F32 R82, -RZ, R104.reuse.H0_H0 ;  /* 0x20000068ff527230 */ /* 0x100fe20000004100 */
[----:B------:R-:W-:Y:S01]  /*6730*/  F2FP.F16.F32.PACK_AB R118, R13, R12 ;  /* 0x0000000c0d76723e */ /* 0x000fe200000000ff */
[C---:B------:R-:W-:Y:S01]  /*6740*/  FMUL R16, R78.reuse, R20 ;  /* 0x000000144e107220 */ /* 0x040fe20000400000 */
[C---:B------:R-:W-:Y:S01]  /*6750*/  FFMA R19, R81.reuse, R84, R19 ;  /* 0x0000005451137223 */ /* 0x040fe20000000013 */
[----:B------:R-:W-:Y:S02]  /*6760*/  HADD2.F32 R84, -RZ, R104.H1_H1 ;  /* 0x30000068ff547230 */ /* 0x000fe40000004100 */
[C---:B------:R-:W-:Y:S01]  /*6770*/  FMUL R17, R78.reuse, R21 ;  /* 0x000000154e117220 */ /* 0x040fe20000400000 */
[----:B------:R-:W-:Y:S01]  /*6780*/  FFMA R16, R81, R82, R16 ;  /* 0x0000005251107223 */ /* 0x000fe20000000010 */
[--C-:B------:R-:W-:Y:S01]  /*6790*/  HADD2.F32 R82, -RZ, R105.reuse.H0_H0 ;  /* 0x20000069ff527230 */ /* 0x100fe20000004100 */
[----:B------:R-:W-:Y:S01]  /*67a0*/  F2FP.F16.F32.PACK_AB R119, R19, R14 ;  /* 0x0000000e1377723e */ /* 0x000fe200000000ff */
[----:B------:R-:W-:Y:S01]  /*67b0*/  FFMA R17, R81, R84, R17 ;  /* 0x0000005451117223 */ /* 0x000fe20000000011 */
[C---:B------:R-:W-:Y:S01]  /*67c0*/  FMUL R18, R78.reuse, R22 ;  /* 0x000000164e127220 */ /* 0x040fe20000400000 */
[C---:B------:R-:W-:Y:S01]  /*67d0*/  FMUL R23, R78.reuse, R23 ;  /* 0x000000174e177220 */ /* 0x040fe20000400000 */
[--C-:B------:R-:W-:Y:S01]  /*67e0*/  HADD2.F32 R83, -RZ, R106.reuse.H0_H0 ;  /* 0x2000006aff537230 */ /* 0x100fe20000004100 */
[----:B------:R2:W-:Y:S01]  /*67f0*/  STS.128 [R180+0x400], R116 ;  /* 0x00040074b4007388 */ /* 0x0005e20000000c00 */
[----:B------:R-:W-:Y:S01]  /*6800*/  F2FP.F16.F32.PACK_AB R124, R17, R16 ;  /* 0x00000010117c723e */ /* 0x000fe200000000ff */
[C---:B------:R-:W-:Y:S01]  /*6810*/  FFMA R18, R81.reuse, R82, R18 ;  /* 0x0000005251127223 */ /* 0x040fe20000000012 */
[----:B------:R-:W-:Y:S02]  /*6820*/  HADD2.F32 R82, -RZ, R105.H1_H1 ;  /* 0x30000069ff527230 */ /* 0x000fe40000004100 */
[C---:B------:R-:W-:Y:S01]  /*6830*/  FMUL R20, R78.reuse, R24 ;  /* 0x000000184e147220 */ /* 0x040fe20000400000 */
[----:B------:R-:W-:Y:S02]  /*6840*/  HADD2.F32 R84, -RZ, R106.H1_H1 ;  /* 0x3000006aff547230 */ /* 0x000fe40000004100 */
[C---:B------:R-:W-:Y:S01]  /*6850*/  FMUL R21, R78.reuse, R25 ;  /* 0x000000194e157220 */ /* 0x040fe20000400000 */
[C---:B------:R-:W-:Y:S01]  /*6860*/  FMUL R22, R78.reuse, R26 ;  /* 0x0000001a4e167220 */ /* 0x040fe20000400000 */
[C---:B------:R-:W-:Y:S01]  /*6870*/  FFMA R23, R81.reuse, R82, R23 ;  /* 0x0000005251177223 */ /* 0x040fe20000000017 */
[C---:B------:R-:W-:Y:S01]  /*6880*/  FFMA R20, R81.reuse, R83, R20 ;  /* 0x0000005351147223 */ /* 0x040fe20000000014 */
[C---:B------:R-:W-:Y:S01]  /*6890*/  FFMA R21, R81.reuse, R84, R21 ;  /* 0x0000005451157223 */ /* 0x040fe20000000015 */
[----:B------:R-:W-:Y:S01]  /*68a0*/  FFMA R22, R81, R85, R22 ;  /* 0x0000005551167223 */ /* 0x000fe20000000016 */
[C---:B------:R-:W-:Y:S01]  /*68b0*/  FMUL R27, R78.reuse, R27 ;  /* 0x0000001b4e1b7220 */ /* 0x040fe20000400000 */
[--C-:B------:R-:W-:Y:S01]  /*68c0*/  HADD2.F32 R82, -RZ, R112.reuse.H0_H0 ;  /* 0x20000070ff527230 */ /* 0x100fe20000004100 */
[----:B------:R-:W-:Y:S01]  /*68d0*/  F2FP.F16.F32.PACK_AB R125, R23, R18 ;  /* 0x00000012177d723e */ /* 0x000fe200000000ff */
[C---:B------:R-:W-:Y:S01]  /*68e0*/  FMUL R24, R78.reuse, R28 ;  /* 0x0000001c4e187220 */ /* 0x040fe20000400000 */
[----:B------:R-:W-:Y:S01]  /*68f0*/  F2FP.F16.F32.PACK_AB R126, R21, R20 ;  /* 0x00000014157e723e */ /* 0x000fe200000000ff */
[C---:B------:R-:W-:Y:S01]  /*6900*/  FFMA R27, R81.reuse, R86, R27 ;  /* 0x00000056511b7223 */ /* 0x040fe2000000001b */
[----:B------:R-:W-:Y:S02]  /*6910*/  HADD2.F32 R84, -RZ, R112.H1_H1 ;  /* 0x30000070ff547230 */ /* 0x000fe40000004100 */
[----:B------:R-:W-:Y:S01]  /*6920*/  FFMA R24, R81, R82, R24 ;  /* 0x0000005251187223 */ /* 0x000fe20000000018 */
[C---:B------:R-:W-:Y:S01]  /*6930*/  FMUL R25, R78.reuse, R29 ;  /* 0x0000001d4e197220 */ /* 0x040fe20000400000 */
[--C-:B------:R-:W-:Y:S01]  /*6940*/  HADD2.F32 R83, -RZ, R113.reuse.H0_H0 ;  /* 0x20000071ff537230 */ /* 0x100fe20000004100 */
[----:B------:R-:W-:Y:S01]  /*6950*/  F2FP.F16.F32.PACK_AB R127, R27, R22 ;  /* 0x000000161b7f723e */ /* 0x000fe200000000ff */
[C---:B------:R-:W-:Y:S01]  /*6960*/  FMUL R26, R78.reuse, R30 ;  /* 0x0000001e4e1a7220 */ /* 0x040fe20000400000 */
[----:B------:R-:W-:Y:S02]  /*6970*/  HADD2.F32 R82, -RZ, R113.H1_H1 ;  /* 0x30000071ff527230 */ /* 0x000fe40000004100 */
[C---:B------:R-:W-:Y:S01]  /*6980*/  FFMA R25, R81.reuse, R84, R25 ;  /* 0x0000005451197223 */ /* 0x040fe20000000019 */
[C---:B------:R-:W-:Y:S01]  /*6990*/  FMUL R31, R78.reuse, R31 ;  /* 0x0000001f4e1f7220 */ /* 0x040fe20000400000 */
[----:B------:R3:W-:Y:S01]  /*69a0*/  STS.128 [R177+0x400], R124 ;  /* 0x0004007cb1007388 */ /* 0x0007e20000000c00 */
[----:B------:R-:W-:Y:S01]  /*69b0*/  FFMA R26, R81, R83, R26 ;  /* 0x00000053511a7223 */ /* 0x000fe2000000001a */
[--C-:B------:R-:W-:Y:S01]  /*69c0*/  HADD2.F32 R83, -RZ, R114.reuse.H0_H0 ;  /* 0x20000072ff537230 */ /* 0x100fe20000004100 */
[----:B-1----:R-:W-:Y:S01]  /*69d0*/  F2FP.F16.F32.PACK_AB R92, R25, R24 ;  /* 0x00000018195c723e */ /* 0x002fe200000000ff */
[----:B------:R-:W-:Y:S01]  /*69e0*/  FFMA R31, R81, R82, R31 ;  /* 0x00000052511f7223 */ /* 0x000fe2000000001f */
[C---:B------:R-:W-:Y:S01]  /*69f0*/  FMUL R28, R78.reuse, R32 ;  /* 0x000000204e1c7220 */ /* 0x040fe20000400000 */
[----:B------:R-:W-:Y:S02]  /*6a00*/  HADD2.F32 R82, -RZ, R114.H1_H1 ;  /* 0x30000072ff527230 */ /* 0x000fe40000004100 */
[C---:B------:R-:W-:Y:S01]  /*6a10*/  FMUL R29, R78.reuse, R33 ;  /* 0x000000214e1d7220 */ /* 0x040fe20000400000 */
[--C-:B------:R-:W-:Y:S01]  /*6a20*/  HADD2.F32 R85, -RZ, R115.reuse.H0_H0 ;  /* 0x20000073ff557230 */ /* 0x100fe20000004100 */
[----:B------:R-:W-:Y:S01]  /*6a30*/  F2FP.F16.F32.PACK_AB R93, R31, R26 ;  /* 0x0000001a1f5d723e */ /* 0x000fe200000000ff */
[C---:B------:R-:W-:Y:S01]  /*6a40*/  FFMA R28, R81.reuse, R83, R28 ;  /* 0x00000053511c7223 */ /* 0x040fe2000000001c */
        /* <DEDUP_REMOVED lines=16> */
[----:B------:R-:W-:Y:S01]  /*6b50*/  HADD2.F32 R82, -RZ, R121.H1_H1 ;  /* 0x30000079ff527230 */ /* 0x000fe20000004100 */
[----:B------:R1:W-:Y:S01]  /*6b60*/  STS.128 [R181+0x400], R92 ;  /* 0x0004005cb5007388 */ /* 0x0003e20000000c00 */
[C---:B------:R-:W-:Y:S01]  /*6b70*/  FMUL R39, R78.reuse, R39 ;  /* 0x000000274e277220 */ /* 0x040fe20000400000 */
[----:B--2---:R-:W-:Y:S01]  /*6b80*/  F2FP.F16.F32.PACK_AB R116, R33, R32 ;  /* 0x000000202174723e */ /* 0x004fe200000000ff */
[C---:B------:R-:W-:Y:S01]  /*6b90*/  FFMA R34, R81.reuse, R83, R34 ;  /* 0x0000005351227223 */ /* 0x040fe20000000022 */
[--C-:B------:R-:W-:Y:S02]  /*6ba0*/  HADD2.F32 R83, -RZ, R122.reuse.H0_H0 ;  /* 0x2000007aff537230 */ /* 0x100fe40000004100 */
        /* <DEDUP_REMOVED lines=26> */
[----:B---3--:R-:W-:Y:S01]  /*6d50*/  F2FP.F16.F32.PACK_AB R124, R41, R40 ;  /* 0x00000028297c723e */ /* 0x008fe200000000ff */
        /* <DEDUP_REMOVED lines=9> */
[C---:B------:R-:W-:Y:S01]  /*6df0*/  FFMA R45, R81.reuse, R84, R45 ;  /* 0x00000054512d7223 */ /* 0x040fe2000000002d */
[C---:B------:R-:W-:Y:S01]  /*6e00*/  FMUL R46, R78.reuse, R50 ;  /* 0x000000324e2e7220 */ /* 0x040fe20000400000 */
[----:B------:R-:W-:Y:S02]  /*6e10*/  HADD2.F32 R82, -RZ, R131.H1_H1 ;  /* 0x30000083ff527230 */ /* 0x000fe40000004100 */
[C---:B------:R-:W-:Y:S01]  /*6e20*/  FMUL R51, R78.reuse, R51 ;  /* 0x000000334e337220 */ /* 0x040fe20000400000 */
[C---:B------:R-:W-:Y:S01]  /*6e30*/  FMUL R48, R78.reuse, R52 ;  /* 0x000000344e307220 */ /* 0x040fe20000400000 */
[C---:B------:R-:W-:Y:S01]  /*6e40*/  FFMA R46, R81.reuse, R83, R46 ;  /* 0x00000053512e7223 */ /* 0x040fe2000000002e */
[--C-:B------:R-:W-:Y:S02]  /*6e50*/  HADD2.F32 R83, -RZ, R136.reuse.H0_H0 ;  /* 0x20000088ff537230 */ /* 0x100fe40000004100 */
[C---:B------:R-:W-:Y:S01]  /*6e60*/  FFMA R51, R81.reuse, R82, R51 ;  /* 0x0000005251337223 */ /* 0x040fe20000000033 */
[----:B------:R-:W-:Y:S02]  /*6e70*/  HADD2.F32 R84, -RZ, R136.H1_H1 ;  /* 0x30000088ff547230 */ /* 0x000fe40000004100 */
[C---:B------:R-:W-:Y:S01]  /*6e80*/  FMUL R49, R78.reuse, R53 ;  /* 0x000000354e317220 */ /* 0x040fe20000400000 */
[--C-:B------:R-:W-:Y:S02]  /*6e90*/  HADD2.F32 R85, -RZ, R137.reuse.H0_H0 ;  /* 0x20000089ff557230 */ /* 0x100fe40000004100 */
[C---:B------:R-:W-:Y:S01]  /*6ea0*/  FMUL R50, R78.reuse, R54 ;  /* 0x000000364e327220 */ /* 0x040fe20000400000 */
[----:B------:R-:W-:Y:S02]  /*6eb0*/  HADD2.F32 R82, -RZ, R137.H1_H1 ;  /* 0x30000089ff527230 */ /* 0x000fe40000004100 */
[C---:B------:R-:W-:Y:S01]  /*6ec0*/  FMUL R55, R78.reuse, R55 ;  /* 0x000000374e377220 */ /* 0x040fe20000400000 */
[C---:B------:R-:W-:Y:S01]  /*6ed0*/  FFMA R48, R81.reuse, R83, R48 ;  /* 0x0000005351307223 */ /* 0x040fe20000000030 */
[C---:B------:R-:W-:Y:S01]  /*6ee0*/  FFMA R49, R81.reuse, R84, R49 ;  /* 0x0000005451317223 */ /* 0x040fe20000000031 */
[C---:B------:R-:W-:Y:S01]  /*6ef0*/  FFMA R50, R81.reuse, R85, R50 ;  /* 0x0000005551327223 */ /* 0x040fe20000000032 */
[C---:B------:R-:W-:Y:S01]  /*6f00*/  FFMA R55, R81.reuse, R82, R55 ;  /* 0x0000005251377223 */ /* 0x040fe20000000037 */
[--C-:B------:R-:W-:Y:S02]  /*6f10*/  HADD2.F32 R83, -RZ, R138.reuse.H0_H0 ;  /* 0x2000008aff537230 */ /* 0x100fe40000004100 */
[C---:B------:R-:W-:Y:S01]  /*6f20*/  FMUL R52, R78.reuse, R56 ;  /* 0x000000384e347220 */ /* 0x040fe20000400000 */
        /* <DEDUP_REMOVED lines=9> */
[----:B------:R-:W-:Y:S01]  /*6fc0*/  FFMA R59, R81, R84, R59 ;  /* 0x00000054513b7223 */ /* 0x000fe2000000003b */
[--C-:B------:R-:W-:Y:S02]  /*6fd0*/  HADD2.F32 R82, -RZ, R144.reuse.H0_H0 ;  /* 0x20000090ff527230 */ /* 0x100fe40000004100 */
[C---:B------:R-:W-:Y:S01]  /*6fe0*/  FMUL R56, R78.reuse, R60 ;  /* 0x0000003c4e387220 */ /* 0x040fe20000400000 */
[----:B------:R-:W-:Y:S02]  /*6ff0*/  HADD2.F32 R84, -RZ, R144.H1_H1 ;  /* 0x30000090ff547230 */ /* 0x000fe40000004100 */
[C---:B------:R-:W-:Y:S01]  /*7000*/  FMUL R57, R78.reuse, R61 ;  /* 0x0000003d4e397220 */ /* 0x040fe20000400000 */
[--C-:B------:R-:W-:Y:S02]  /*7010*/  HADD2.F32 R83, -RZ, R145.reuse.H0_H0 ;  /* 0x20000091ff537230 */ /* 0x100fe40000004100 */
[C---:B------:R-:W-:Y:S01]  /*7020*/  FMUL R58, R78.reuse, R62 ;  /* 0x0000003e4e3a7220 */ /* 0x040fe20000400000 */
[----:B------:R-:W-:Y:S01]  /*7030*/  F2FP.F16.F32.PACK_AB R126, R45, R44 ;  /* 0x0000002c2d7e723e */ /* 0x000fe200000000ff */
[----:B------:R-:W-:Y:S01]  /*7040*/  FFMA R56, R81, R82, R56 ;  /* 0x0000005251387223 */ /* 0x000fe20000000038 */
[----:B------:R-:W-:Y:S01]  /*7050*/  F2FP.F16.F32.PACK_AB R127, R51, R46 ;  /* 0x0000002e337f723e */ /* 0x000fe200000000ff */
[C---:B------:R-:W-:Y:S01]  /*7060*/  FFMA R57, R81.reuse, R84, R57 ;  /* 0x0000005451397223 */ /* 0x040fe20000000039 */
[C---:B------:R-:W-:Y:S01]  /*7070*/  FFMA R58, R81.reuse, R83, R58 ;  /* 0x00000053513a7223 */ /* 0x040fe2000000003a */
[----:B------:R-:W-:Y:S02]  /*7080*/  HADD2.F32 R82, -RZ, R145.H1_H1 ;  /* 0x30000091ff527230 */ /* 0x000fe40000004100 */
[C---:B------:R-:W-:Y:S01]  /*7090*/  FMUL R63, R78.reuse, R63 ;  /* 0x0000003f4e3f7220 */ /* 0x040fe20000400000 */
[----:B------:R1:W-:Y:S01]  /*70a0*/  STS.128 [R183+0x400], R124 ;  /* 0x0004007cb7007388 */ /* 0x0003e20000000c00 */
[--C-:B------:R-:W-:Y:S02]  /*70b0*/  HADD2.F32 R83, -RZ, R146.reuse.H0_H0 ;  /* 0x20000092ff537230 */ /* 0x100fe40000004100 */
[C---:B------:R-:W-:Y:S01]  /*70c0*/  FMUL R60, R78.reuse, R64 ;  /* 0x000000404e3c7220 */ /* 0x040fe20000400000 */
[----:B------:R-:W-:Y:S02]  /*70d0*/  HADD2.F32 R84, -RZ, R146.H1_H1 ;  /* 0x30000092ff547230 */ /* 0x000fe40000004100 */
[C---:B------:R-:W-:Y:S01]  /*70e0*/  FMUL R61, R78.reuse, R65 ;  /* 0x000000414e3d7220 */ /* 0x040fe20000400000 */
[--C-:B------:R-:W-:Y:S02]  /*70f0*/  HADD2.F32 R85, -RZ, R147.reuse.H0_H0 ;  /* 0x20000093ff557230 */ /* 0x100fe40000004100 */
[C---:B------:R-:W-:Y:S01]  /*7100*/  FMUL R62, R78.reuse, R66 ;  /* 0x000000424e3e7220 */ /* 0x040fe20000400000 */
[----:B------:R-:W-:Y:S02]  /*7110*/  HADD2.F32 R86, -RZ, R147.H1_H1 ;  /* 0x30000093ff567230 */ /* 0x000fe40000004100 */
[----:B------:R-:W-:Y:S01]  /*7120*/  FFMA R63, R81, R82, R63 ;  /* 0x00000052513f7223 */ /* 0x000fe2000000003f */
[----:B------:R-:W-:Y:S01]  /*7130*/  FMUL R67, R78, R67 ;  /* 0x000000434e437220 */ /* 0x000fe20000400000 */
[----:B------:R-:W-:Y:S01]  /*7140*/  F2FP.F16.F32.PACK_AB R132, R49, R48 ;  /* 0x000000303184723e */ /* 0x000fe200000000ff */
[----:B------:R-:W-:Y:S01]  /*7150*/  FFMA R60, R81, R83, R60 ;  /* 0x00000053513c7223 */ /* 0x000fe2000000003c */
[----:B------:R-:W-:Y:S01]  /*7160*/  F2FP.F16.F32.PACK_AB R133, R55, R50 ;  /* 0x000000323785723e */ /* 0x000fe200000000ff */
[----:B------:R-:W-:Y:S01]  /*7170*/  FFMA R61, R81, R84, R61 ;  /* 0x00000054513d7223 */ /* 0x000fe2000000003d */
[----:B------:R-:W-:Y:S01]  /*7180*/  F2FP.F16.F32.PACK_AB R134, R53, R52 ;  /* 0x000000343586723e */ /* 0x000fe200000000ff */
[----:B------:R-:W-:Y:S01]  /*7190*/  FFMA R62, R81, R85, R62 ;  /* 0x00000055513e7223 */ /* 0x000fe2000000003e */
[----:B------:R-:W-:Y:S01]  /*71a0*/  F2FP.F16.F32.PACK_AB R135, R59, R54 ;  /* 0x000000363b87723e */ /* 0x000fe200000000ff */
[----:B------:R-:W-:Y:S01]  /*71b0*/  FFMA R67, R81, R86, R67 ;  /* 0x0000005651437223 */ /* 0x000fe20000000043 */
[----:B------:R-:W-:Y:S02]  /*71c0*/  F2FP.F16.F32.PACK_AB R140, R57, R56 ;  /* 0x00000038398c723e */ /* 0x000fe400000000ff */
[----:B------:R-:W-:Y:S01]  /*71d0*/  F2FP.F16.F32.PACK_AB R141, R63, R58 ;  /* 0x0000003a3f8d723e */ /* 0x000fe200000000ff */
[----:B------:R1:W-:Y:S01]  /*71e0*/  STS.128 [R174+0x400], R132 ;  /* 0x00040084ae007388 */ /* 0x0003e20000000c00 */
[----:B------:R-:W-:Y:S02]  /*71f0*/  F2FP.F16.F32.PACK_AB R142, R61, R60 ;  /* 0x0000003c3d8e723e */ /* 0x000fe400000000ff */
[----:B------:R-:W-:Y:S05]  /*7200*/  F2FP.F16.F32.PACK_AB R143, R67, R62 ;  /* 0x0000003e438f723e */ /* 0x000fea00000000ff */
[----:B------:R1:W-:Y:S01]  /*7210*/  STS.128 [R182+0x400], R140 ;  /* 0x0004008cb6007388 */ /* 0x0003e20000000c00 */
[----:B------:R-:W-:Y:S01]  /*7220*/  @!PT LDS RZ, [RZ] ;  /* 0x00000000fffff984 */ /* 0x000fe20000000800 */
[----:B------:R-:W-:Y:S01]  /*7230*/  @!PT LDS RZ, [RZ] ;  /* 0x00000000fffff984 */ /* 0x000fe20000000800 */
[----:B------:R-:W-:Y:S01]  /*7240*/  @!PT LDS RZ, [RZ] ;  /* 0x00000000fffff984 */ /* 0x000fe20000000800 */
[----:B------:R-:W-:Y:S01]  /*7250*/  @!PT LDS RZ, [RZ] ;  /* 0x00000000fffff984 */ /* 0x000fe20000000800 */
[----:B------:R2:W-:Y:S07]  /*7260*/  MEMBAR.ALL.CTA ;  /* 0x0000000000007992 */ /* 0x0005ee0000008000 */
[----:B--2---:R-:W2:Y:S02]  /*7270*/  FENCE.VIEW.ASYNC.S ;  /* 0x00000000000073c6 */ /* 0x004ea40000000000 */
[----:B--2---:R-:W-:Y:S06]  /*7280*/  BAR.SYNC.DEFER_BLOCKING 0x1, 0x80 ;  /* 0x0042000000007b1d */ /* 0x004fec0000010000 */
[----:B------:R-:W-:Y:S05]  /*7290*/  @P0 BRA `(.L_x_115) ;  /* 0x0000000000280947 */ /* 0x000fea0003800000 */
[----:B------:R-:W-:Y:S02]  /*72a0*/  UIADD3 UR4, UPT, UPT, UR48, 0x400, URZ ;  /* 0x0000040030047890 */ /* 0x000fe4000fffe0ff */
[----:B------:R-:W-:Y:S01]  /*72b0*/  UIADD3 UR6, UP0, UPT, UR52, 0x680, URZ ;  /* 0x0000068034067890 */ /* 0x000fe2000ff1e0ff */
[----:B------:R-:W-:Y:S03]  /*72c0*/  UMOV UR43, UR36 ;  /* 0x00000024002b7c82 */ /* 0x000fe60008000000 */
[----:B------:R-:W-:Y:S01]  /*72d0*/  MOV R163, UR4 ;  /* 0x0000000400a37c02 */ /* 0x000fe20008000f00 */
[----:B------:R-:W-:Y:S03]  /*72e0*/  UIADD3.X UR7, UPT, UPT, URZ, UR53, URZ, UP0, !UPT ;  /* 0x00000035ff077290 */ /* 0x000fe600087fe4ff */
[----:B------:R-:W-:Y:S11]  /*72f0*/  R2UR UR40, R163 ;  /* 0x00000000a32872ca */ /* 0x000ff600000e0000 */
[----:B------:R-:W-:Y:S02]  /*7300*/  @!UPT UIADD3 URZ, UPT, UPT, URZ, URZ, URZ ;  /* 0x000000fffffff290 */ /* 0x000fe4000fffe0ff */
[----:B------:R2:W-:Y:S01]  /*7310*/  UTMASTG.3D [UR40], [UR6] ;  /* 0x00000028060073b5 */ /* 0x0005e20008010000 */
[----:B------:R0:W-:Y:S01]  /*7320*/  UTMACMDFLUSH ;  /* 0x00000000000079b7 */ /* 0x0001e20000000000 */
[----:B--2---:R-:W-:Y:S04]  /*7330*/  DEPBAR.LE SB0, 0x1 ;  /* 0x000080400000791a */ /* 0x004fe80000000000 */
.L_x_115:
[----:B------:R-:W-:Y:S05]  /*7340*/  BSYNC.RECONVERGENT B0 ;  /* 0x0000000000007941 */ /* 0x000fea0003800200 */
.L_x_114:
[----:B------:R-:W-:Y:S01]  /*7350*/  BAR.SYNC.DEFER_BLOCKING 0x1, 0x80 ;  /* 0x0042000000007b1d */ /* 0x000fe20000010000 */
[----:B------:R-:W-:Y:S01]  /*7360*/  ISETP.NE.AND P1, PT, R176, RZ, PT ;  /* 0x000000ffb000720c */ /* 0x000fe20003f25270 */
[----:B------:R-:W-:Y:S01]  /*7370*/  UISETP.NE.AND UP0, UPT, UR49, URZ, UPT ;  /* 0x000000ff3100728c */ /* 0x000fe2000bf05270 */
[----:B------:R-:W-:Y:S11]  /*7380*/  LEA R3, R87, UR48, 0x3 ;  /* 0x0000003057037c11 */ /* 0x000ff6000f8e18ff */
[----:B------:R-:W-:Y:S01]  /*7390*/  @P1 SHF.L.U32 R2, R167, 0x1f, RZ ;  /* 0x0000001fa7021819 */ /* 0x000fe200000006ff */
[----:B------:R-:W-:Y:S06]  /*73a0*/  BRA.U !UP0, `(.L_x_116) ;  /* 0x0000000108247547 */ /* 0x000fec000b800000 */
[----:B------:R-:W-:Y:S01]  /*73b0*/  IMAD.U32 R5, RZ, RZ, UR51 ;  /* 0x00000033ff057e24 */ /* 0x000fe2000f8e00ff */
[----:B------:R-:W-:Y:S01]  /*73c0*/  MOV R0, UR37 ;  /* 0x0000002500007c02 */ /* 0x000fe20008000f00 */
[----:B------:R-:W-:Y:S03]  /*73d0*/  UIADD3 UR51, UPT, UPT, UR51, 0x1, URZ ;  /* 0x0000000133337890 */ /* 0x000fe6000fffe0ff */
[----:B------:R-:W-:Y:S01]  /*73e0*/  @P1 LEA R5, R5, UR48, 0x3 ;  /* 0x0000003005051c11 */ /* 0x000fe2000f8e18ff */
[----:B------:R-:W-:Y:S04]  /*73f0*/  UISETP.NE.AND UP0, UPT, UR51, 0x4, UPT ;  /* 0x000000043300788c */ /* 0x000fe8000bf05270 */
[----:B------:R-:W-:Y:S01]  /*7400*/  @P1 VIADD R5, R5, 0x60 ;  /* 0x0000006005051836 */ /* 0x000fe20000000000 */
[----:B------:R-:W-:Y:S04]  /*7410*/  USEL UR51, UR51, URZ, UP0 ;  /* 0x000000ff33337287 */ /* 0x000fe80008000000 */
[----:B------:R-:W-:Y:S04]  /*7420*/  @P1 PRMT R0, R0, 0x654, R5 ;  /* 0x0000065400001816 */ /* 0x000fe80000000005 */
[----:B------:R2:W-:Y:S04]  /*7430*/  @P1 SYNCS.ARRIVE.TRANS64.RED.A1T0 RZ, [R0+URZ], RZ ;  /* 0x000000ff00ff19a7 */ /* 0x0005e800081004ff */
.L_x_116:
[----:B------:R-:W3:Y:S01]  /*7440*/  @P1 SYNCS.PHASECHK.TRANS64.TRYWAIT P0, [R3+URZ+0x40], R2 ;  /* 0x00004002030015a7 */ /* 0x000ee200080011ff */
[----:B------:R-:W-:Y:S01]  /*7450*/  BSSY B1, `(.L_x_117) ;  /* 0x000001f000017945 */ /* 0x000fe20003800000 */
[----:B---3--:R-:W-:Y:S03]  /*7460*/  @P1 SEL R101, RZ, 0x1, !P0 ;  /* 0x00000001ff651807 */ /* 0x008fe60004000000 */
[----:B------:R-:W-:Y:S05]  /*7470*/  @!P1 BRA `(.L_x_118) ;  /* 0x0000000000709947 */ /* 0x000fea0003800000 */
[----:B------:R-:W-:Y:S01]  /*7480*/  ISETP.NE.AND P1, PT, R103, RZ, PT ;  /* 0x000000ff6700720c */ /* 0x000fe20003f25270 */
[----:B------:R-:W-:Y:S01]  /*7490*/  BSSY B0, `(.L_x_119) ;  /* 0x000000b000007945 */ /* 0x000fe20003800000 */
[----:B------:R-:W-:Y:S11]  /*74a0*/  ISETP.NE.AND P0, PT, R101, RZ, PT ;  /* 0x000000ff6500720c */ /* 0x000ff60003f05270 */
[----:B------:R-:W-:Y:S05]  /*74b0*/  @P1 IMAD R4, R87, 0x4000, R178 ;  /* 0x0000400057041824 */ /* 0x000fea00078e02b2 */
[----:B------:R-:W-:Y:S04]  /*74c0*/  @P1 IADD3 R9, PT, PT, R4, UR48, RZ ;  /* 0x0000003004091c10 */ /* 0x000fe8000fffe0ff */
[----:B------:R-:W-:Y:S01]  /*74d0*/  @P1 IADD3 R7, PT, PT, R102, R9, RZ ;  /* 0x0000000966071210 */ /* 0x000fe20007ffe0ff */
[--C-:B------:R-:W-:Y:S02]  /*74e0*/  @P1 IMAD.IADD R5, R100, 0x1, R9.reuse ;  /* 0x0000000164051824 */ /* 0x100fe400078e0209 */
[----:B------:R-:W-:Y:S01]  /*74f0*/  @P1 IMAD.IADD R2, R108, 0x1, R9 ;  /* 0x000000016c021824 */ /* 0x000fe200078e0209 */
[----:B------:R-:W-:Y:S06]  /*7500*/  @P0 BRA `(.L_x_120) ;  /* 0x00000000000c0947 */ /* 0x000fec0003800000 */
[----:B--2---:R-:W-:Y:S04]  /*7510*/  SHF.L.U32 R0, R167, 0x1f, RZ ;  /* 0x0000001fa7007819 */ /* 0x004fe800000006ff */
[----:B------:R-:W2:Y:S02]  /*7520*/  SYNCS.PHASECHK.TRANS64.TRYWAIT P0, [R3+URZ+0x40], R0 ;  /* 0x00004000030075a7 */ /* 0x000ea400080011ff */
[----:B--2---:R-:W-:Y:S05]  /*7530*/  @!P0 BRA `(.L_x_121) ;  /* 0x0000004800588947 */ /* 0x004fea0003800000 */
.L_x_120:
[----:B------:R-:W-:Y:S05]  /*7540*/  BSYNC B0 ;  /* 0x0000000000007941 */ /* 0x000fea0003800000 */
.L_x_119:
[----:B------:R-:W-:Y:S01]  /*7550*/  ISETP.NE.AND P0, PT, R103, RZ, PT ;  /* 0x000000ff6700720c */ /* 0x000fe20003f05270 */
[----:B------:R-:W-:Y:S11]  /*7560*/  VIADD R87, R87, 0x1 ;  /* 0x0000000157577836 */ /* 0x000ff60000000000 */
[----:B------:R-:W-:Y:S01]  /*7570*/  @!UPT UIADD3 URZ, UPT, UPT, URZ, URZ, URZ ;  /* 0x000000fffffff290 */ /* 0x000fe2000fffe0ff */
[----:B------:R3:W4:Y:S01]  /*7580*/  @P0 LDS.128 R88, [R4+UR48+0x400] ;  /* 0x0004003004580984 */ /* 0x0007220008000c00 */
[--C-:B--2---:R-:W-:Y:S01]  /*7590*/  @P0 IMAD.IADD R3, R102, 0x1, R5.reuse ;  /* 0x0000000166030824 */ /* 0x104fe200078e0205 */
[C---:B------:R-:W-:Y:S01]  /*75a0*/  @P0 IADD3 R0, PT, PT, R108.reuse, R7, RZ ;  /* 0x000000076c000210 */ /* 0x040fe20007ffe0ff */
[C---:B------:R-:W-:Y:S01]  /*75b0*/  @P0 IMAD.IADD R6, R108.reuse, 0x1, R5 ;  /* 0x000000016c060824 */ /* 0x040fe200078e0205 */
[----:B------:R3:W2:Y:S02]  /*75c0*/  @P0 LDS.128 R96, [R2+0x400] ;  /* 0x0004000002600984 */ /* 0x0006a40000000c00 */
[----:B------:R-:W-:Y:S02]  /*75d0*/  @P0 IADD3 R8, PT, PT, R108, R3, RZ ;  /* 0x000000036c080210 */ /* 0x000fe40007ffe0ff */
[----:B------:R3:W1:Y:S04]  /*75e0*/  @P0 LDS.128 R104, [R7+0x400] ;  /* 0x0004000007680984 */ /* 0x0006680000000c00 */
[----:B------:R3:W1:Y:S04]  /*75f0*/  @P0 LDS.128 R112, [R0+0x400] ;  /* 0x0004000000700984 */ /* 0x0006680000000c00 */
[----:B------:R3:W1:Y:S04]  /*7600*/  @P0 LDS.128 R120, [R5+0x400] ;  /* 0x0004000005780984 */ /* 0x0006680000000c00 */
[----:B------:R3:W1:Y:S04]  /*7610*/  @P0 LDS.128 R128, [R6+0x400] ;  /* 0x0004000006800984 */ /* 0x0006680000000c00 */
[----:B------:R3:W1:Y:S04]  /*7620*/  @P0 LDS.128 R136, [R3+0x400] ;  /* 0x0004000003880984 */ /* 0x0006680000000c00 */
[----:B------:R3:W1:Y:S02]  /*7630*/  @P0 LDS.128 R144, [R8+0x400] ;  /* 0x0004000008900984 */ /* 0x0006640000000c00 */
.L_x_118:
[----:B------:R-:W-:Y:S05]  /*7640*/  BSYNC B1 ;  /* 0x0000000000017941 */ /* 0x000fea0003800000 */
.L_x_117:
[----:B---3--:R-:W-:Y:S05]  /*7650*/  VIADD R3, R80, 0x40 ;  /* 0x0000004050037836 */ /* 0x008fea0000000000 */
[----:B------:R-:W-:Y:S04]  /*7660*/  SHF.R.U32.HI R3, RZ, 0x15, R3 ;  /* 0x00000015ff037819 */ /* 0x000fe80000011603 */
[----:B------:R-:W-:Y:S11]  /*7670*/  LOP3.LUT P0, RZ, R3, 0x3, R162, 0x48, !PT ;  /* 0x0000000303ff7812 */ /* 0x000ff600078048a2 */
[----:B------:R-:W-:Y:S02]  /*7680*/  @!UPT UIADD3 URZ, UPT, UPT, URZ, URZ, URZ ;  /* 0x000000fffffff290 */ /* 0x000fe4000fffe0ff */
[----:B------:R-:W-:Y:S05]  /*7690*/  @!P0 BRA `(.L_x_122) ;  /* 0x0000000000408947 */ /* 0x000fea0003800000 */
[----:B------:R-:W3:Y:S01]  /*76a0*/  LDCU.64 UR8, c[0x4][0x70] ;  /* 0x01000e00ff0877ac */ /* 0x000ee20008000a00 */
[----:B------:R-:W-:Y:S01]  /*76b0*/  MOV R3, 0x0 ;  /* 0x0000000000037802 */ /* 0x000fe20000000f00 */
[----:B------:R-:W-:Y:S02]  /*76c0*/  HFMA2 R12, -RZ, RZ, 0, 5.9604644775390625e-08 ;  /* 0x00000001ff0c7431 */ /* 0x000fe400000001ff */
[----:B------:R-:W-:Y:S02]  /*76d0*/  IMAD.MOV.U32 R8, RZ, RZ, 0x192 ;  /* 0x00000192ff087424 */ /* 0x000fe400078e00ff */
[----:B------:R-:W-:Y:S01]  /*76e0*/  IMAD.MOV.U32 R13, RZ, RZ, RZ ;  /* 0x000000ffff0d7224 */ /* 0x000fe200078e00ff */
[----:B------:R-:W5:Y:S01]  /*76f0*/  LDCU.64 UR6, c[0x4][0x78] ;  /* 0x01000f00ff0677ac */ /* 0x000f620008000a00 */
[----:B------:R-:W1:Y:S01]  /*7700*/  LDC.64 R2, c[0x4][R3] ;  /* 0x0100000003027b82 */ /* 0x000e620000000a00 */
[----:B------:R-:W2:Y:S01]  /*7710*/  LDCU.64 UR4, c[0x4][0x10] ;  /* 0x01000200ff0477ac */ /* 0x000ea20008000a00 */
[----:B---3--:R-:W-:Y:S01]  /*7720*/  MOV R5, UR9 ;  /* 0x0000000900057c02 */ /* 0x008fe20008000f00 */
[----:B------:R-:W-:Y:S01]  /*7730*/  IMAD.U32 R4, RZ, RZ, UR8 ;  /* 0x00000008ff047e24 */ /* 0x000fe2000f8e00ff */
[----:B-----5:R-:W-:Y:S01]  /*7740*/  MOV R7, UR7 ;  /* 0x0000000700077c02 */ /* 0x020fe20008000f00 */
[----:B------:R-:W-:Y:S01]  /*7750*/  IMAD.U32 R6, RZ, RZ, UR6 ;  /* 0x00000006ff067e24 */ /* 0x000fe2000f8e00ff */
[----:B--2---:R-:W-:Y:S01]  /*7760*/  MOV R11, UR5 ;  /* 0x00000005000b7c02 */ /* 0x004fe20008000f00 */
[----:B------:R-:W-:Y:S02]  /*7770*/  IMAD.U32 R10, RZ, RZ, UR4 ;  /* 0x00000004ff0a7e24 */ /* 0x000fe4000f8e00ff */
[----:B------:R-:W-:Y:S07]  /*7780*/  LEPC R20, `(.L_x_122) ;  /* 0x000000001014794e */ /* 0x000fee0000000000 */
[----:B-1--4-:R-:W-:Y:S05]  /*7790*/  CALL.ABS.NOINC R2 ;  /* 0x0000000002007343 */ /* 0x012fea0003c00000 */
.L_x_122:
[----:B------:R-:W-:Y:S05]  /*77a0*/  WARPSYNC.ALL ;  /* 0x0000000000007948 */ /* 0x000fea0003800000 */
[----:B------:R-:W-:Y:S01]  /*77b0*/  R2UR UR4, R80 ;  /* 0x00000000500472ca */ /* 0x000fe200000e0000 */
[--C-:B----4-:R-:W-:Y:S01]  /*77c0*/  HADD2.F32 R82, -RZ, R88.reuse.H0_H0 ;  /* 0x20000058ff527230 */ /* 0x110fe20000004100 */
[----:B------:R-:W-:Y:S01]  /*77d0*/  ISETP.NE.AND P6, PT, R176, RZ, PT ;  /* 0x000000ffb000720c */ /* 0x000fe20003fc5270 */
[----:B------:R-:W-:Y:S01]  /*77e0*/  HADD2.F32 R83, -RZ, R88.H1_H1 ;  /* 0x30000058ff537230 */ /* 0x000fe20000004100 */
[----:B--2---:R-:W-:Y:S01]  /*77f0*/  MOV R0, UR51 ;  /* 0x0000003300007c02 */ /* 0x004fe20008000f00 */
[--C-:B------:R-:W-:Y:S01]  /*7800*/  HADD2.F32 R84, -RZ, R89.reuse.H0_H0 ;  /* 0x20000059ff547230 */ /* 0x100fe20000004100 */
[----:B------:R-:W-:Y:S01]  /*7810*/  MOV R85, UR37 ;  /* 0x0000002500557c02 */ /* 0x000fe20008000f00 */
[----:B------:R-:W-:Y:S01]  /*7820*/  HADD2.F32 R86, -RZ, R89.H1_H1 ;  /* 0x30000059ff567230 */ /* 0x000fe20000004100 */
[----:B------:R-:W-:Y:S01]  /*7830*/  ISETP.NE.AND P0, PT, R170, RZ, PT ;  /* 0x000000ffaa00720c */ /* 0x000fe20003f05270 */
[----:B------:R-:W-:Y:S04]  /*7840*/  BSSY.RECONVERGENT B0, `(.L_x_123) ;  /* 0x00000fc000007945 */ /* 0x000fe80003800200 */
[----:B------:R-:W2:Y:S02]  /*7850*/  LDTM.x64 R4, tmem[UR4+0x40] ;  /* 0x00004004000479ee */ /* 0x000ea40008340000 */
[----:B------:R-:W-:Y:S04]  /*7860*/  @P6 LEA R0, R0, UR48, 0x3 ;  /* 0x0000003000006c11 */ /* 0x000fe8000f8e18ff */
[----:B------:R-:W-:Y:S04]  /*7870*/  @P6 IADD3 R0, PT, PT, R0, 0x60, RZ ;  /* 0x0000006000006810 */ /* 0x000fe80007ffe0ff */
[----:B------:R-:W-:Y:S01]  /*7880*/  @P6 PRMT R85, R85, 0x654, R0 ;  /* 0x0000065455556816 */ /* 0x000fe20000000000 */
[C---:B--2---:R-:W-:Y:S01]  /*7890*/  FMUL R0, R78.reuse, R4 ;  /* 0x000000044e007220 */ /* 0x044fe20000400000 */
[C---:B------:R-:W-:Y:S01]  /*78a0*/  FMUL R2, R78.reuse, R5 ;  /* 0x000000054e027220 */ /* 0x040fe20000400000 */
[C---:B------:R-:W-:Y:S01]  /*78b0*/  FMUL R3, R78.reuse, R6 ;  /* 0x000000064e037220 */ /* 0x040fe20000400000 */
[C---:B------:R-:W-:Y:S01]  /*78c0*/  FMUL R7, R78.reuse, R7 ;  /* 0x000000074e077220 */ /* 0x040fe20000400000 */
[C---:B------:R-:W-:Y:S01]  /*78d0*/  FFMA R0, R81.reuse, R82, R0 ;  /* 0x0000005251007223 */ /* 0x040fe20000000000 */
[C---:B------:R-:W-:Y:S01]  /*78e0*/  FFMA R2, R81.reuse, R83, R2 ;  /* 0x0000005351027223 */ /* 0x040fe20000000002 */
[--C-:B------:R-:W-:Y:S02]  /*78f0*/  HADD2.F32 R83, -RZ, R90.reuse.H0_H0 ;  /* 0x2000005aff537230 */ /* 0x100fe40000004100 */
[C---:B------:R-:W-:Y:S01]  /*7900*/  FFMA R3, R81.reuse, R84, R3 ;  /* 0x0000005451037223 */ /* 0x040fe20000000003 */
[----:B------:R-:W-:Y:S01]  /*7910*/  FFMA R7, R81, R86, R7 ;  /* 0x0000005651077223 */ /* 0x000fe20000000007 */
[----:B------:R-:W-:Y:S01]  /*7920*/  FMUL R4, R78, R8 ;  /* 0x000000084e047220 */ /* 0x000fe20000400000 */
[----:B-1----:R-:W-:Y:S01]  /*7930*/  F2FP.F16.F32.PACK_AB R92, R2, R0 ;  /* 0x00000000025c723e */ /* 0x002fe200000000ff */
[----:B------:R-:W-:Y:S02]  /*7940*/  HADD2.F32 R82, -RZ, R90.H1_H1 ;  /* 0x3000005aff527230 */ /* 0x000fe40000004100 */
[C---:B------:R-:W-:Y:S01]  /*7950*/  FMUL R5, R78.reuse, R9 ;  /* 0x000000094e057220 */ /* 0x040fe20000400000 */
[----:B------:R-:W-:Y:S01]  /*7960*/  F2FP.F16.F32.PACK_AB R93, R7, R3 ;  /* 0x00000003075d723e */ /* 0x000fe200000000ff */
        /* <DEDUP_REMOVED lines=19> */
[----:B------:R1:W-:Y:S01]  /*7aa0*/  STS.128 [R178+UR48+0x4400], R92 ;  /* 0x0044005cb2007988 */ /* 0x0003e20008000c30 */
        /* <DEDUP_REMOVED lines=8> */
[C---:B------:R-:W-:Y:S01]  /*7b30*/  FMUL R14, R78.reuse, R18 ;  /* 0x000000124e0e7220 */ /* 0x040fe20000400000 */
[----:B------:R-:W-:Y:S01]  /*7b40*/  F2FP.F16.F32.PACK_AB R117, R15, R10 ;  /* 0x0000000a0f75723e */ /* 0x000fe200000000ff */
[C---:B------:R-:W-:Y:S01]  /*7b50*/  FFMA R12, R81.reuse, R3, R12 ;  /* 0x00000003510c7223 */ /* 0x040fe2000000000c */
[--C-:B------:R-:W-:Y:S02]  /*7b60*/  HADD2.F32 R3, -RZ, R99.reuse.H0_H0 ;  /* 0x20000063ff037230 */ /* 0x100fe40000004100 */
[C---:B------:R-:W-:Y:S01]  /*7b70*/  FFMA R13, R81.reuse, R0, R13 ;  /* 0x00000000510d7223 */ /* 0x040fe2000000000d */
[----:B------:R-:W-:Y:S02]  /*7b80*/  HADD2.F32 R2, -RZ, R99.H1_H1 ;  /* 0x30000063ff027230 */ /* 0x000fe40000004100 */
[C---:B------:R-:W-:Y:S01]  /*7b90*/  FMUL R19, R78.reuse, R19 ;  /* 0x000000134e137220 */ /* 0x040fe20000400000 */
[--C-:B------:R-:W-:Y:S02]  /*7ba0*/  HADD2.F32 R83, -RZ, R104.reuse.H0_H0 ;  /* 0x20000068ff537230 */ /* 0x100fe40000004100 */
[----:B------:R-:W-:Y:S01]  /*7bb0*/  FFMA R14, R81, R3, R14 ;  /* 0x00000003510e7223 */ /* 0x000fe2000000000e */
[----:B------:R-:W-:Y:S01]  /*7bc0*/  F2FP.F16.F32.PACK_AB R118, R13, R12 ;  /* 0x0000000c0d76723e */ /* 0x000fe200000000ff */
        /* <DEDUP_REMOVED lines=38> */
[C---:B------:R-:W-:Y:S01]  /*7e30*/  FMUL R31, R78.reuse, R31 ;  /* 0x0000001f4e1f7220 */ /* 0x040fe20000400000 */
[----:B------:R3:W-:Y:S01]  /*7e40*/  STS.128 [R177+0x4400], R124 ;  /* 0x0044007cb1007388 */ /* 0x0007e20000000c00 */
[--C-:B------:R-:W-:Y:S02]  /*7e50*/  HADD2.F32 R3, -RZ, R114.reuse.H0_H0 ;  /* 0x20000072ff037230 */ /* 0x100fe40000004100 */
[----:B------:R-:W-:Y:S01]  /*7e60*/  FFMA R26, R81, R0, R26 ;  /* 0x00000000511a7223 */ /* 0x000fe2000000001a */
[----:B------:R-:W-:Y:S01]  /*7e70*/  HADD2.F32 R0, -RZ, R113.H1_H1 ;  /* 0x30000071ff007230 */ /* 0x000fe20000004100 */
[----:B------:R-:W-:Y:S01]  /*7e80*/  F2FP.F16.F32.PACK_AB R132, R25, R24 ;  /* 0x000000181984723e */ /* 0x000fe200000000ff */
[C---:B------:R-:W-:Y:S01]  /*7e90*/  FMUL R28, R78.reuse, R32 ;  /* 0x000000204e1c7220 */ /* 0x040fe20000400000 */
[----:B------:R-:W-:Y:S02]  /*7ea0*/  HADD2.F32 R2, -RZ, R114.H1_H1 ;  /* 0x30000072ff027230 */ /* 0x000fe40000004100 */
[C---:B------:R-:W-:Y:S01]  /*7eb0*/  FMUL R29, R78.reuse, R33 ;  /* 0x000000214e1d7220 */ /* 0x040fe20000400000 */
[--C-:B------:R-:W-:Y:S02]  /*7ec0*/  HADD2.F32 R83, -RZ, R115.reuse.H0_H0 ;  /* 0x20000073ff537230 */ /* 0x100fe40000004100 */
[C---:B------:R-:W-:Y:S01]  /*7ed0*/  FFMA R31, R81.reuse, R0, R31 ;  /* 0x00000000511f7223 */ /* 0x040fe2000000001f */
[C---:B------:R-:W-:Y:S01]  /*7ee0*/  FFMA R28, R81.reuse, R3, R28 ;  /* 0x00000003511c7223 */ /* 0x040fe2000000001c */
[----:B------:R-:W-:Y:S01]  /*7ef0*/  FFMA R29, R81, R2, R29 ;  /* 0x00000002511d7223 */ /* 0x000fe2000000001d */
[C---:B------:R-:W-:Y:S01]  /*7f00*/  FMUL R30, R78.reuse, R34 ;  /* 0x000000224e1e7220 */ /* 0x040fe20000400000 */
[----:B------:R-:W-:Y:S01]  /*7f10*/  HADD2.F32 R82, -RZ, R115.H1_H1 ;  /* 0x30000073ff527230 */ /* 0x000fe20000004100 */
[----:B------:R-:W-:Y:S01]  /*7f20*/  F2FP.F16.F32.PACK_AB R133, R31, R26 ;  /* 0x0000001a1f85723e */ /* 0x000fe200000000ff */
        /* <DEDUP_REMOVED lines=16> */
[----:B-1----:R-:W-:Y:S01]  /*8030*/  F2FP.F16.F32.PACK_AB R92, R33, R32 ;  /* 0x00000020215c723e */ /* 0x002fe200000000ff */
        /* <DEDUP_REMOVED lines=42> */
[--C-:B------:R-:W-:Y:S02]  /*82e0*/  HADD2.F32 R3, -RZ, R136.reuse.H0_H0 ;  /* 0x20000088ff037230 */ /* 0x100fe40000004100 */
[C---:B------:R-:W-:Y:S01]  /*82f0*/  FFMA R46, R81.reuse, R83, R46 ;  /* 0x00000053512e7223 */ /* 0x040fe2000000002e */
[C---:B------:R-:W-:Y:S01]  /*8300*/  FMUL R48, R78.reuse, R52 ;  /* 0x000000344e307220 */ /* 0x040fe20000400000 */
        /* <DEDUP_REMOVED lines=17> */
[C---:B------:R-:W-:Y:S01]  /*8420*/  FFMA R52, R81.reuse, R0, R52 ;  /* 0x0000000051347223 */ /* 0x040fe20000000034 */
[C---:B------:R-:W-:Y:S01]  /*8430*/  FFMA R53, R81.reuse, R2, R53 ;  /* 0x0000000251357223 */ /* 0x040fe20000000035 */
[----:B------:R-:W-:Y:S02]  /*8440*/  HADD2.F32 R0, -RZ, R139.H1_H1 ;  /* 0x3000008bff007230 */ /* 0x000fe40000004100 */
[----:B------:R-:W-:Y:S01]  /*8450*/  FFMA R54, R81, R3, R54 ;  /* 0x0000000351367223 */ /* 0x000fe20000000036 */
[C---:B------:R-:W-:Y:S01]  /*8460*/  FMUL R59, R78.reuse, R59 ;  /* 0x0000003b4e3b7220 */ /* 0x040fe20000400000 */
[--C-:B------:R-:W-:Y:S02]  /*8470*/  HADD2.F32 R3, -RZ, R144.reuse.H0_H0 ;  /* 0x20000090ff037230 */ /* 0x100fe40000004100 */
[C---:B------:R-:W-:Y:S01]  /*8480*/  FMUL R56, R78.reuse, R60 ;  /* 0x0000003c4e387220 */ /* 0x040fe20000400000 */
[----:B------:R-:W-:Y:S02]  /*8490*/  HADD2.F32 R2, -RZ, R144.H1_H1 ;  /* 0x30000090ff027230 */ /* 0x000fe40000004100 */
[C---:B------:R-:W-:Y:S01]  /*84a0*/  FMUL R57, R78.reuse, R61 ;  /* 0x0000003d4e397220 */ /* 0x040fe20000400000 */
[--C-:B------:R-:W-:Y:S01]  /*84b0*/  HADD2.F32 R83, -RZ, R145.reuse.H0_H0 ;  /* 0x20000091ff537230 */ /* 0x100fe20000004100 */
[----:B------:R-:W-:Y:S01]  /*84c0*/  F2FP.F16.F32.PACK_AB R118, R45, R44 ;  /* 0x0000002c2d76723e */ /* 0x000fe200000000ff */
[C---:B------:R-:W-:Y:S01]  /*84d0*/  FMUL R58, R78.reuse, R62 ;  /* 0x0000003e4e3a7220 */ /* 0x040fe20000400000 */
[----:B------:R-:W-:Y:S01]  /*84e0*/  F2FP.F16.F32.PACK_AB R119, R51, R46 ;  /* 0x0000002e3377723e */ /* 0x000fe200000000ff */
[C---:B------:R-:W-:Y:S01]  /*84f0*/  FFMA R59, R81.reuse, R0, R59 ;  /* 0x00000000513b7223 */ /* 0x040fe2000000003b */
[C---:B------:R-:W-:Y:S01]  /*8500*/  FFMA R56, R81.reuse, R3, R56 ;  /* 0x0000000351387223 */ /* 0x040fe20000000038 */
[----:B------:R-:W-:Y:S02]  /*8510*/  HADD2.F32 R0, -RZ, R145.H1_H1 ;  /* 0x30000091ff007230 */ /* 0x000fe40000004100 */
[C---:B------:R-:W-:Y:S01]  /*8520*/  FFMA R57, R81.reuse, R2, R57 ;  /* 0x0000000251397223 */ /* 0x040fe20000000039 */
[----:B------:R1:W-:Y:S01]  /*8530*/  STS.128 [R183+0x4400], R116 ;  /* 0x00440074b7007388 */ /* 0x0003e20000000c00 */
[C---:B------:R-:W-:Y:S01]  /*8540*/  FMUL R63, R78.reuse, R63 ;  /* 0x0000003f4e3f7220 */ /* 0x040fe20000400000 */
[--C-:B------:R-:W-:Y:S02]  /*8550*/  HADD2.F32 R3, -RZ, R146.reuse.H0_H0 ;  /* 0x20000092ff037230 */ /* 0x100fe40000004100 */
[C---:B------:R-:W-:Y:S01]  /*8560*/  FFMA R58, R81.reuse, R83, R58 ;  /* 0x00000053513a7223 */ /* 0x040fe2000000003a */
        /* <DEDUP_REMOVED lines=8> */
[----:B---3--:R-:W-:Y:S01]  /*85f0*/  F2FP.F16.F32.PACK_AB R124, R49, R48 ;  /* 0x00000030317c723e */ /* 0x008fe200000000ff */
[----:B------:R-:W-:Y:S01]  /*8600*/  FFMA R60, R81, R3, R60 ;  /* 0x00000003513c7223 */ /* 0x000fe2000000003c */
[----:B------:R-:W-:Y:S01]  /*8610*/  F2FP.F16.F32.PACK_AB R125, R55, R50 ;  /* 0x00000032377d723e */ /* 0x000fe200000000ff */
[----:B------:R-:W-:Y:S01]  /*8620*/  FFMA R61, R81, R2, R61 ;  /* 0x00000002513d7223 */ /* 0x000fe2000000003d */
[----:B------:R-:W-:Y:S01]  /*8630*/  F2FP.F16.F32.PACK_AB R126, R53, R52 ;  /* 0x00000034357e723e */ /* 0x000fe200000000ff */
[----:B------:R-:W-:Y:S01]  /*8640*/  FFMA R62, R81, R83, R62 ;  /* 0x00000053513e7223 */ /* 0x000fe2000000003e */
[----:B------:R-:W-:Y:S01]  /*8650*/  F2FP.F16.F32.PACK_AB R127, R59, R54 ;  /* 0x000000363b7f723e */ /* 0x000fe200000000ff */
[----:B------:R-:W-:Y:S01]  /*8660*/  FFMA R67, R81, R82, R67 ;  /* 0x0000005251437223 */ /* 0x000fe20000000043 */
[----:B----4-:R-:W-:Y:S02]  /*8670*/  F2FP.F16.F32.PACK_AB R132, R57, R56 ;  /* 0x000000383984723e */ /* 0x010fe400000000ff */
[----:B------:R-:W-:Y:S01]  /*8680*/  F2FP.F16.F32.PACK_AB R133, R63, R58 ;  /* 0x0000003a3f85723e */ /* 0x000fe200000000ff */
[----:B------:R1:W-:Y:S01]  /*8690*/  STS.128 [R174+0x4400], R124 ;  /* 0x0044007cae007388 */ /* 0x0003e20000000c00 */
[----:B------:R-:W-:Y:S02]  /*86a0*/  F2FP.F16.F32.PACK_AB R134, R61, R60 ;  /* 0x0000003c3d86723e */ /* 0x000fe400000000ff */
[----:B------:R-:W-:Y:S02]  /*86b0*/  F2FP.F16.F32.PACK_AB R135, R67, R62 ;  /* 0x0000003e4387723e */ /* 0x000fe400000000ff */
[----:B------:R-:W-:Y:S02]  /*86c0*/  LEA R0, R87, UR48, 0x3 ;  /* 0x0000003057007c11 */ /* 0x000fe4000f8e18ff */
[----:B------:R-:W-:Y:S01]  /*86d0*/  @P6 SHF.L.U32 R3, R167, 0x1f, RZ ;  /* 0x0000001fa7036819 */ /* 0x000fe200000006ff */
        /* <DEDUP_REMOVED lines=9> */
[----:B------:R-:W-:Y:S02]  /*8770*/  UIADD3 UR8, UP0, UPT, UR52, 0x680, URZ ;  /* 0x0000068034087890 */ /* 0x000fe4000ff1e0ff */
[----:B------:R-:W-:Y:S02]  /*8780*/  UIADD3 UR5, UPT, UPT, UR41, 0x40, URZ ;  /* 0x0000004029057890 */ /* 0x000fe4000fffe0ff */
[----:B------:R-:W-:Y:S02]  /*8790*/  UIADD3 UR4, UPT, UPT, UR48, 0x4400, URZ ;  /* 0x0000440030047890 */ /* 0x000fe4000fffe0ff */
[----:B------:R-:W-:Y:S01]  /*87a0*/  UIADD3.X UR9, UPT, UPT, URZ, UR53, URZ, UP0, !UPT ;  /* 0x00000035ff097290 */ /* 0x000fe200087fe4ff */
[----:B------:R-:W-:Y:S01]  /*87b0*/  UMOV UR6, UR42 ;  /* 0x0000002a00067c82 */ /* 0x000fe20008000000 */
[----:B------:R-:W-:Y:S07]  /*87c0*/  UMOV UR7, UR36 ;  /* 0x0000002400077c82 */ /* 0x000fee0008000000 */
[----:B------:R2:W-:Y:S01]  /*87d0*/  UTMASTG.3D [UR4], [UR8] ;  /* 0x00000004080073b5 */ /* 0x0005e20008010000 */
[----:B------:R0:W-:Y:S01]  /*87e0*/  UTMACMDFLUSH ;  /* 0x00000000000079b7 */ /* 0x0001e20000000000 */
[----:B--2---:R-:W-:Y:S04]  /*87f0*/  DEPBAR.LE SB0, 0x1 ;  /* 0x000080400000791a */ /* 0x004fe80000000000 */
.L_x_124:
[----:B------:R-:W-:Y:S05]  /*8800*/  BSYNC.RECONVERGENT B0 ;  /* 0x0000000000007941 */ /* 0x000fea0003800200 */
.L_x_123:
[----:B------:R-:W-:Y:S01]  /*8810*/  BAR.SYNC.DEFER_BLOCKING 0x1, 0x80 ;  /* 0x0042000000007b1d */ /* 0x000fe20000010000 */
[----:B------:R-:W-:Y:S04]  /*8820*/  UIADD3 UR40, UPT, UPT, UR51, 0x1, URZ ;  /* 0x0000000133287890 */ /* 0x000fe8000fffe0ff */
[----:B------:R-:W-:Y:S04]  /*8830*/  UISETP.NE.AND UP0, UPT, UR40, 0x4, UPT ;  /* 0x000000042800788c */ /* 0x000fe8000bf05270 */
[----:B------:R-:W-:Y:S01]  /*8840*/  USEL UR40, UR40, URZ, UP0 ;  /* 0x000000ff28287287 */ /* 0x000fe20008000000 */
[----:B------:R2:W-:Y:S01]  /*8850*/  @P6 SYNCS.ARRIVE.TRANS64.RED.A1T0 RZ, [R85+URZ], RZ ;  /* 0x000000ff55ff69a7 */ /* 0x0005e200081004ff */
[----:B------:R-:W-:Y:S01]  /*8860*/  BSSY B1, `(.L_x_125) ;  /* 0x0000020000017945 */ /* 0x000fe20003800000 */
[----:B------:R-:W3:Y:S02]  /*8870*/  @P6 SYNCS.PHASECHK.TRANS64.TRYWAIT P0, [R0+URZ+0x40], R3 ;  /* 0x00004003000065a7 */ /* 0x000ee400080011ff */
[----:B---3--:R-:W-:Y:S01]  /*8880*/  @P6 SEL R101, RZ, 0x1, !P0 ;  /* 0x00000001ff656807 */ /* 0x008fe20004000000 */
[----:B--2---:R-:W-:Y:S06]  /*8890*/  @!P6 BRA `(.L_x_126) ;  /* 0x000000000070e947 */ /* 0x004fec0003800000 */
        /* <DEDUP_REMOVED lines=9> */
[----:B------:R-:W-:Y:S04]  /*8930*/  SHF.L.U32 R7, R167, 0x1f, RZ ;  /* 0x0000001fa7077819 */ /* 0x000fe800000006ff */
[----:B------:R-:W2:Y:S02]  /*8940*/  SYNCS.PHASECHK.TRANS64.TRYWAIT P0, [R0+URZ+0x40], R7 ;  /* 0x00004007000075a7 */ /* 0x000ea400080011ff */
[----:B--2---:R-:W-:Y:S05]  /*8950*/  @!P0 BRA `(.L_x_129) ;  /* 0x0000003400648947 */ /* 0x004fea0003800000 */
.L_x_128:
[----:B------:R-:W-:Y:S05]  /*8960*/  BSYNC B0 ;  /* 0x0000000000007941 */ /* 0x000fea0003800000 */
.L_x_127:
        /* <DEDUP_REMOVED lines=15> */
.L_x_126:
[----:B------:R-:W-:Y:S05]  /*8a60*/  BSYNC B1 ;  /* 0x0000000000017941 */ /* 0x000fea0003800000 */
.L_x_125:
        /* <DEDUP_REMOVED lines=21> */
.L_x_130:
[----:B------:R-:W-:Y:S05]  /*8bc0*/  WARPSYNC.ALL ;  /* 0x0000000000007948 */ /* 0x000fea0003800000 */
[----:B------:R-:W-:Y:S01]  /*8bd0*/  R2UR UR4, R80 ;  /* 0x00000000500472ca */ /* 0x000fe200000e0000 */
[--C-:B----4-:R-:W-:Y:S01]  /*8be0*/  HADD2.F32 R82, -RZ, R88.reuse.H0_H0 ;  /* 0x20000058ff527230 */ /* 0x110fe20000004100 */
[----:B------:R-:W-:Y:S01]  /*8bf0*/  ISETP.NE.AND P6, PT, R176, RZ, PT ;  /* 0x000000ffb000720c */ /* 0x000fe20003fc5270 */
[----:B------:R-:W-:Y:S01]  /*8c00*/  HADD2.F32 R83, -RZ, R88.H1_H1 ;  /* 0x30000058ff537230 */ /* 0x000fe20000004100 */
[----:B------:R-:W-:Y:S01]  /*8c10*/  MOV R3, UR40 ;  /* 0x0000002800037c02 */ /* 0x000fe20008000f00 */
[----:B------:R-:W-:Y:S01]  /*8c20*/  BSSY.RECONVERGENT B0, `(.L_x_131) ;  /* 0x0000100000007945 */ /* 0x000fe20003800200 */
[----:B------:R-:W-:Y:S02]  /*8c30*/  MOV R84, UR37 ;  /* 0x0000002500547c02 */ /* 0x000fe40008000f00 */
[----:B------:R-:W-:Y:S05]  /*8c40*/  ISETP.NE.AND P0, PT, R170, RZ, PT ;  /* 0x000000ffaa00720c */ /* 0x000fea0003f05270 */
[----:B------:R-:W3:Y:S02]  /*8c50*/  LDTM.x64 R4, tmem[UR4+0x80] ;  /* 0x00008004000479ee */ /* 0x000ee40008340000 */
[----:B------:R-:W-:Y:S04]  /*8c60*/  @P6 LEA R3, R3, UR48, 0x3 ;  /* 0x0000003003036c11 */ /* 0x000fe8000f8e18ff */
[----:B------:R-:W-:Y:S04]  /*8c70*/  @P6 IADD3 R3, PT, PT, R3, 0x60, RZ ;  /* 0x0000006003036810 */ /* 0x000fe80007ffe0ff */
[----:B------:R-:W-:Y:S01]  /*8c80*/  @P6 PRMT R84, R84, 0x654, R3 ;  /* 0x0000065454546816 */ /* 0x000fe20000000003 */
[C---:B---3--:R-:W-:Y:S01]  /*8c90*/  FMUL R0, R78.reuse, R4 ;  /* 0x000000044e007220 */ /* 0x048fe20000400000 */
[C---:B------:R-:W-:Y:S01]  /*8ca0*/  FMUL R3, R78.reuse, R6 ;  /* 0x000000064e037220 */ /* 0x040fe20000400000 */
[C---:B------:R-:W-:Y:S01]  /*8cb0*/  FMUL R4, R78.reuse, R8 ;  /* 0x000000084e047220 */ /* 0x040fe20000400000 */
[C---:B------:R-:W-:Y:S01]  /*8cc0*/  FMUL R6, R78.reuse, R10 ;  /* 0x0000000a4e067220 */ /* 0x040fe20000400000 */
[C---:B------:R-:W-:Y:S01]  /*8cd0*/  FFMA R0, R81.reuse, R82, R0 ;  /* 0x0000005251007223 */ /* 0x040fe20000000000 */
[C---:B------:R-:W-:Y:S01]  /*8ce0*/  FMUL R8, R78.reuse, R12 ;  /* 0x0000000c4e087220 */ /* 0x040fe20000400000 */
        /* <DEDUP_REMOVED lines=38> */
[--C-:B------:R-:W-:Y:S02]  /*8f50*/  HADD2.F32 R64, -RZ, R89.reuse.H0_H0 ;  /* 0x20000059ff407230 */ /* 0x100fe40000004100 */
[C---:B------:R-:W-:Y:S01]  /*8f60*/  FMUL R49, R78.reuse, R53 ;  /* 0x000000354e317220 */ /* 0x040fe20000400000 */
[C---:B------:R-:W-:Y:S01]  /*8f70*/  FMUL R62, R78.reuse, R66 ;  /* 0x000000424e3e7220 */ /* 0x040fe20000400000 */
[----:B------:R-:W-:Y:S02]  /*8f80*/  HADD2.F32 R66, -RZ, R89.H1_H1 ;  /* 0x30000059ff427230 */ /* 0x000fe40000004100 */
[C---:B------:R-:W-:Y:S01]  /*8f90*/  FMUL R53, R78.reuse, R57 ;  /* 0x000000394e357220 */ /* 0x040fe20000400000 */
[C---:B------:R-:W-:Y:S01]  /*8fa0*/  FMUL R7, R78.reuse, R7 ;  /* 0x000000074e077220 */ /* 0x040fe20000400000 */
[C---:B------:R-:W-:Y:S01]  /*8fb0*/  FMUL R57, R78.reuse, R61 ;  /* 0x0000003d4e397220 */ /* 0x040fe20000400000 */
[----:B------:R-:W-:Y:S01]  /*8fc0*/  FMUL R61, R78, R65 ;  /* 0x000000414e3d7220 */ /* 0x000fe20000400000 */
[--C-:B------:R-:W-:Y:S02]  /*8fd0*/  HADD2.F32 R65, -RZ, R90.reuse.H0_H0 ;  /* 0x2000005aff417230 */ /* 0x100fe40000004100 */
[C---:B------:R-:W-:Y:S01]  /*8fe0*/  FFMA R2, R81.reuse, R83, R2 ;  /* 0x0000005351027223 */ /* 0x040fe20000000002 */
[C---:B------:R-:W-:Y:S01]  /*8ff0*/  FFMA R3, R81.reuse, R64, R3 ;  /* 0x0000004051037223 */ /* 0x040fe20000000003 */
[----:B------:R-:W-:Y:S02]  /*9000*/  HADD2.F32 R64, -RZ, R90.H1_H1 ;  /* 0x3000005aff407230 */ /* 0x000fe40000004100 */
[C---:B------:R-:W-:Y:S01]  /*9010*/  FFMA R7, R81.reuse, R66, R7 ;  /* 0x0000004251077223 */ /* 0x040fe20000000007 */
[----:B------:R-:W-:Y:S01]  /*9020*/  FFMA R4, R81, R65, R4 ;  /* 0x0000004151047223 */ /* 0x000fe20000000004 */
[--C-:B------:R-:W-:Y:S01]  /*9030*/  HADD2.F32 R65, -RZ, R91.reuse.H0_H0 ;  /* 0x2000005bff417230 */ /* 0x100fe20000004100 */
[----:B-1----:R-:W-:Y:S01]  /*9040*/  F2FP.F16.F32.PACK_AB R92, R2, R0 ;  /* 0x00000000025c723e */ /* 0x002fe200000000ff */
[----:B------:R-:W-:Y:S01]  /*9050*/  HADD2.F32 R0, -RZ, R91.H1_H1 ;  /* 0x3000005bff007230 */ /* 0x000fe20000004100 */
[----:B------:R-:W-:Y:S01]  /*9060*/  F2FP.F16.F32.PACK_AB R93, R7, R3 ;  /* 0x00000003075d723e */ /* 0x000fe200000000ff */
[--C-:B--2---:R-:W-:Y:S02]  /*9070*/  HADD2.F32 R3, -RZ, R96.reuse.H0_H0 ;  /* 0x20000060ff037230 */ /* 0x104fe40000004100 */
[C---:B------:R-:W-:Y:S01]  /*9080*/  FMUL R11, R78.reuse, R11 ;  /* 0x0000000b4e0b7220 */ /* 0x040fe20000400000 */
[----:B------:R-:W-:Y:S02]  /*9090*/  HADD2.F32 R2, -RZ, R96.H1_H1 ;  /* 0x30000060ff027230 */ /* 0x000fe40000004100 */
[C---:B------:R-:W-:Y:S01]  /*90a0*/  FFMA R5, R81.reuse, R64, R5 ;  /* 0x0000004051057223 */ /* 0x040fe20000000005 */
[C---:B------:R-:W-:Y:S01]  /*90b0*/  FFMA R6, R81.reuse, R65, R6 ;  /* 0x0000004151067223 */ /* 0x040fe20000000006 */
[C---:B------:R-:W-:Y:S01]  /*90c0*/  FFMA R11, R81.reuse, R0, R11 ;  /* 0x00000000510b7223 */ /* 0x040fe2000000000b */
[--C-:B------:R-:W-:Y:S02]  /*90d0*/  HADD2.F32 R0, -RZ, R97.reuse.H0_H0 ;  /* 0x20000061ff007230 */ /* 0x100fe40000004100 */
[C---:B------:R-:W-:Y:S01]  /*90e0*/  FFMA R8, R81.reuse, R3, R8 ;  /* 0x0000000351087223 */ /* 0x040fe20000000008 */
[--C-:B------:R-:W-:Y:S02]  /*90f0*/  HADD2.F32 R3, -RZ, R98.reuse.H0_H0 ;  /* 0x20000062ff037230 */ /* 0x100fe40000004100 */
[C---:B------:R-:W-:Y:S01]  /*9100*/  FFMA R9, R81.reuse, R2, R9 ;  /* 0x0000000251097223 */ /* 0x040fe20000000009 */
[----:B------:R-:W-:Y:S02]  /*9110*/  HADD2.F32 R2, -RZ, R97.H1_H1 ;  /* 0x30000061ff027230 */ /* 0x000fe40000004100 */
[C---:B------:R-:W-:Y:S01]  /*9120*/  FMUL R15, R78.reuse, R15 ;  /* 0x0000000f4e0f7220 */ /* 0x040fe20000400000 */
[----:B------:R-:W-:Y:S01]  /*9130*/  FFMA R10, R81, R0, R10 ;  /* 0x00000000510a7223 */ /* 0x000fe2000000000a */
[----:B------:R-:W-:Y:S01]  /*9140*/  HADD2.F32 R0, -RZ, R98.H1_H1 ;  /* 0x30000062ff007230 */ /* 0x000fe20000004100 */
[----:B------:R-:W-:Y:S01]  /*9150*/  F2FP.F16.F32.PACK_AB R94, R5, R4 ;  /* 0x00000004055e723e */ /* 0x000fe200000000ff */
[--C-:B------:R-:W-:Y:S02]  /*9160*/  HADD2.F32 R5, -RZ, R104.reuse.H0_H0 ;  /* 0x20000068ff057230 */ /* 0x100fe40000004100 */
[C---:B------:R-:W-:Y:S01]  /*9170*/  FFMA R15, R81.reuse, R2, R15 ;  /* 0x00000002510f7223 */ /* 0x040fe2000000000f */
[--C-:B------:R-:W-:Y:S02]  /*9180*/  HADD2.F32 R2, -RZ, R99.reuse.H1_H1 ;  /* 0x30000063ff027230 */ /* 0x100fe40000004100 */
[C---:B------:R-:W-:Y:S01]  /*9190*/  FFMA R12, R81.reuse, R3, R12 ;  /* 0x00000003510c7223 */ /* 0x040fe2000000000c */
[----:B------:R-:W-:Y:S02]  /*91a0*/  HADD2.F32 R3, -RZ, R99.H0_H0 ;  /* 0x20000063ff037230 */ /* 0x000fe40000004100 */
[C---:B------:R-:W-:Y:S01]  /*91b0*/  FMUL R19, R78.reuse, R19 ;  /* 0x000000134e137220 */ /* 0x040fe20000400000 */
[----:B------:R-:W-:Y:S02]  /*91c0*/  HADD2.F32 R4, -RZ, R107.H1_H1 ;  /* 0x3000006bff047230 */ /* 0x000fe40000004100 */
[C---:B------:R-:W-:Y:S01]  /*91d0*/  FFMA R13, R81.reuse, R0, R13 ;  /* 0x00000000510d7223 */ /* 0x040fe2000000000d */
[----:B------:R-:W-:Y:S02]  /*91e0*/  HADD2.F32 R0, -RZ, R104.H1_H1 ;  /* 0x30000068ff007230 */ /* 0x000fe40000004100 */
[C---:B------:R-:W-:Y:S01]  /*91f0*/  FFMA R14, R81.reuse, R3, R14 ;  /* 0x00000003510e7223 */ /* 0x040fe2000000000e */
[--C-:B------:R-:W-:Y:S02]  /*9200*/  HADD2.F32 R3, -RZ, R106.reuse.H0_H0 ;  /* 0x2000006aff037230 */ /* 0x100fe40000004100 */
[C---:B------:R-:W-:Y:S01]  /*9210*/  FFMA R19, R81.reuse, R2, R19 ;  /* 0x0000000251137223 */ /* 0x040fe20000000013 */
[----:B------:R-:W-:Y:S02]  /*9220*/  HADD2.F32 R2, -RZ, R105.H0_H0 ;  /* 0x20000069ff027230 */ /* 0x000fe40000004100 */
[C---:B------:R-:W-:Y:S01]  /*9230*/  FFMA R16, R81.reuse, R5, R16 ;  /* 0x0000000551107223 */ /* 0x040fe20000000010 */
[----:B------:R-:W-:Y:S02]  /*9240*/  HADD2.F32 R5, -RZ, R107.H0_H0 ;  /* 0x2000006bff057230 */ /* 0x000fe40000004100 */
[C---:B------:R-:W-:Y:S01]  /*9250*/  FFMA R17, R81.reuse, R0, R17 ;  /* 0x0000000051117223 */ /* 0x040fe20000000011 */
[----:B------:R-:W-:Y:S02]  /*9260*/  HADD2.F32 R0, -RZ, R105.H1_H1 ;  /* 0x30000069ff007230 */ /* 0x000fe40000004100 */
[C---:B------:R-:W-:Y:S01]  /*9270*/  FMUL R23, R78.reuse, R23 ;  /* 0x000000174e177220 */ /* 0x040fe20000400000 */
[C---:B------:R-:W-:Y:S01]  /*9280*/  FFMA R18, R81.reuse, R2, R18 ;  /* 0x0000000251127223 */ /* 0x040fe20000000012 */
[----:B------:R-:W-:Y:S02]  /*9290*/  HADD2.F32 R2, -RZ, R106.H1_H1 ;  /* 0x3000006aff027230 */ /* 0x000fe40000004100 */
[C---:B------:R-:W-:Y:S01]  /*92a0*/  FMUL R27, R78.reuse, R27 ;  /* 0x0000001b4e1b7220 */ /* 0x040fe20000400000 */
[C---:B------:R-:W-:Y:S01]  /*92b0*/  FFMA R23, R81.reuse, R0, R23 ;  /* 0x0000000051177223 */ /* 0x040fe20000000017 */
[----:B------:R-:W-:Y:S02]  /*92c0*/  HADD2.F32 R0, -RZ, R112.H0_H0 ;  /* 0x20000070ff007230 */ /* 0x000fe40000004100 */
[C---:B------:R-:W-:Y:S01]  /*92d0*/  FFMA R20, R81.reuse, R3, R20 ;  /* 0x0000000351147223 */ /* 0x040fe20000000014 */
[----:B------:R-:W-:Y:S02]  /*92e0*/  HADD2.F32 R3, -RZ, R114.H0_H0 ;  /* 0x20000072ff037230 */ /* 0x000fe40000004100 */
[C---:B------:R-:W-:Y:S01]  /*92f0*/  FFMA R21, R81.reuse, R2, R21 ;  /* 0x0000000251157223 */ /* 0x040fe20000000015 */
[C---:B------:R-:W-:Y:S01]  /*9300*/  FFMA R22, R81.reuse, R5, R22 ;  /* 0x0000000551167223 */ /* 0x040fe20000000016 */
[C---:B------:R-:W-:Y:S01]  /*9310*/  FFMA R27, R81.reuse, R4, R27 ;  /* 0x00000004511b7223 */ /* 0x040fe2000000001b */
[C---:B------:R-:W-:Y:S01]  /*9320*/  FFMA R24, R81.reuse, R0, R24 ;  /* 0x0000000051187223 */ /* 0x040fe20000000018 */
[----:B------:R-:W-:Y:S02]  /*9330*/  HADD2.F32 R2, -RZ, R112.H1_H1 ;  /* 0x30000070ff027230 */ /* 0x000fe40000004100 */
[C---:B------:R-:W-:Y:S01]  /*9340*/  FMUL R31, R78.reuse, R31 ;  /* 0x0000001f4e1f7220 */ /* 0x040fe20000400000 */
[----:B------:R-:W-:Y:S02]  /*9350*/  HADD2.F32 R0, -RZ, R113.H0_H0 ;  /* 0x20000071ff007230 */ /* 0x000fe40000004100 */
[C---:B------:R-:W-:Y:S01]  /*9360*/  FMUL R35, R78.reuse, R35 ;  /* 0x000000234e237220 */ /* 0x040fe20000400000 */
[----:B------:R-:W-:Y:S02]  /*9370*/  HADD2.F32 R5, -RZ, R115.H0_H0 ;  /* 0x20000073ff057230 */ /* 0x000fe40000004100 */
[C---:B------:R-:W-:Y:S01]  /*9380*/  FFMA R25, R81.reuse, R2, R25 ;  /* 0x0000000251197223 */ /* 0x040fe20000000019 */
[----:B------:R-:W-:Y:S02]  /*9390*/  HADD2.F32 R2, -RZ, R114.H1_H1 ;  /* 0x30000072ff027230 */ /* 0x000fe40000004100 */
[----:B------:R-:W-:Y:S01]  /*93a0*/  FFMA R26, R81, R0, R26 ;  /* 0x00000000511a7223 */ /* 0x000fe2000000001a */
[----:B------:R-:W-:Y:S02]  /*93b0*/  HADD2.F32 R0, -RZ, R113.H1_H1 ;  /* 0x30000071ff007230 */ /* 0x000fe40000004100 */
[C---:B------:R-:W-:Y:S01]  /*93c0*/  FMUL R39, R78.reuse, R39 ;  /* 0x000000274e277220 */ /* 0x040fe20000400000 */
[----:B------:R-:W-:Y:S01]  /*93d0*/  HADD2.F32 R4, -RZ, R115.H1_H1 ;  /* 0x30000073ff047230 */ /* 0x000fe20000004100 */
[----:B------:R-:W-:Y:S01]  /*93e0*/  F2FP.F16.F32.PACK_AB R95, R11, R6 ;  /* 0x000000060b5f723e */ /* 0x000fe200000000ff */
[C---:B------:R-:W-:Y:S01]  /*93f0*/  FMUL R43, R78.reuse, R43 ;  /* 0x0000002b4e2b7220 */ /* 0x040fe20000400000 */
[C---:B------:R-:W-:Y:S01]  /*9400*/  FFMA R31, R81.reuse, R0, R31 ;  /* 0x00000000511f7223 */ /* 0x040fe2000000001f */
[--C-:B------:R-:W-:Y:S02]  /*9410*/  HADD2.F32 R0, -RZ, R120.reuse.H0_H0 ;  /* 0x20000078ff007230 */ /* 0x100fe40000004100 */
[C---:B------:R-:W-:Y:S01]  /*9420*/  FFMA R28, R81.reuse, R3, R28 ;  /* 0x00000003511c7223 */ /* 0x040fe2000000001c */
[----:B------:R1:W-:Y:S01]  /*9430*/  STS.128 [R178+UR48+0x8400], R92 ;  /* 0x0084005cb2007988 */ /* 0x0003e20008000c30 */
[C---:B------:R-:W-:Y:S01]  /*9440*/  FFMA R29, R81.reuse, R2, R29 ;  /* 0x00000002511d7223 */ /* 0x040fe2000000001d */
[C---:B------:R-:W-:Y:S01]  /*9450*/  FFMA R30, R81.reuse, R5, R30 ;  /* 0x00000005511e7223 */ /* 0x040fe2000000001e */
[C---:B------:R-:W-:Y:S01]  /*9460*/  FFMA R35, R81.reuse, R4, R35 ;  /* 0x0000000451237223 */ /* 0x040fe20000000023 */
[----:B------:R-:W-:Y:S02]  /*9470*/  HADD2.F32 R2, -RZ, R120.H1_H1 ;  /* 0x30000078ff027230 */ /* 0x000fe40000004100 */
[----:B------:R-:W-:Y:S01]  /*9480*/  FFMA R32, R81, R0, R32 ;  /* 0x0000000051207223 */ /* 0x000fe20000000020 */
[--C-:B------:R-:W-:Y:S01]  /*9490*/  HADD2.F32 R3, -RZ, R121.reuse.H0_H0 ;  /* 0x20000079ff037230 */ /* 0x100fe20000004100 */
[----:B------:R-:W-:Y:S01]  /*94a0*/  F2FP.F16.F32.PACK_AB R8, R9, R8 ;  /* 0x000000080908723e */ /* 0x000fe200000000ff */
[----:B------:R-:W-:Y:S02]  /*94b0*/  HADD2.F32 R0, -RZ, R121.H1_H1 ;  /* 0x30000079ff007230 */ /* 0x000fe40000004100 */
[C---:B------:R-:W-:Y:S01]  /*94c0*/  FFMA R33, R81.reuse, R2, R33 ;  /* 0x0000000251217223 */ /* 0x040fe20000000021 */
[--C-:B------:R-:W-:Y:S02]  /*94d0*/  HADD2.F32 R5, -RZ, R123.reuse.H0_H0 ;  /* 0x2000007bff057230 */ /* 0x100fe40000004100 */
[C---:B------:R-:W-:Y:S01]  /*94e0*/  FFMA R34, R81.reuse, R3, R34 ;  /* 0x0000000351227223 */ /* 0x040fe20000000022 */
[--C-:B------:R-:W-:Y:S02]  /*94f0*/  HADD2.F32 R3, -RZ, R122.reuse.H0_H0 ;  /* 0x2000007aff037230 */ /* 0x100fe40000004100 */
[----:B------:R-:W-:Y:S01]  /*9500*/  FFMA R39, R81, R0, R39 ;  /* 0x0000000051277223 */ /* 0x000fe20000000027 */
[----:B------:R-:W-:Y:S01]  /*9510*/  HADD2.F32 R0, -RZ, R122.H1_H1 ;  /* 0x3000007aff007230 */ /* 0x000fe20000004100 */
[----:B------:R-:W-:Y:S01]  /*9520*/  F2FP.F16.F32.PACK_AB R9, R15, R10 ;  /* 0x0000000a0f09723e */ /* 0x000fe200000000ff */
[----:B------:R-:W-:Y:S02]  /*9530*/  HADD2.F32 R2, -RZ, R123.H1_H1 ;  /* 0x3000007bff027230 */ /* 0x000fe40000004100 */
[C---:B------:R-:W-:Y:S01]  /*9540*/  FFMA R36, R81.reuse, R3, R36 ;  /* 0x0000000351247223 */ /* 0x040fe20000000024 */
[--C-:B------:R-:W-:Y:S02]  /*9550*/  HADD2.F32 R3, -RZ, R129.reuse.H0_H0 ;  /* 0x20000081ff037230 */ /* 0x100fe40000004100 */
[C---:B------:R-:W-:Y:S01]  /*9560*/  FFMA R37, R81.reuse, R0, R37 ;  /* 0x0000000051257223 */ /* 0x040fe20000000025 */
[C---:B------:R-:W-:Y:S01]  /*9570*/  FFMA R38, R81.reuse, R5, R38 ;  /* 0x0000000551267223 */ /* 0x040fe20000000026 */
[--C-:B------:R-:W-:Y:S02]  /*9580*/  HADD2.F32 R0, -RZ, R128.reuse.H0_H0 ;  /* 0x20000080ff007230 */ /* 0x100fe40000004100 */
[----:B------:R-:W-:Y:S01]  /*9590*/  FFMA R43, R81, R2, R43 ;  /* 0x00000002512b7223 */ /* 0x000fe2000000002b */
[----:B------:R-:W-:Y:S01]  /*95a0*/  HADD2.F32 R2, -RZ, R128.H1_H1 ;  /* 0x30000080ff027230 */ /* 0x000fe20000004100 */
[----:B------:R-:W-:Y:S01]  /*95b0*/  F2FP.F16.F32.PACK_AB R10, R13, R12 ;  /* 0x0000000c0d0a723e */ /* 0x000fe200000000ff */
[C---:B------:R-:W-:Y:S01]  /*95c0*/  FMUL R47, R78.reuse, R47 ;  /* 0x0000002f4e2f7220 */ /* 0x040fe20000400000 */
[----:B------:R-:W-:Y:S01]  /*95d0*/  F2FP.F16.F32.PACK_AB R11, R19, R14 ;  /* 0x0000000e130b723e */ /* 0x000fe200000000ff */
[C---:B------:R-:W-:Y:S01]  /*95e0*/  FFMA R40, R81.reuse, R0, R40 ;  /* 0x0000000051287223 */ /* 0x040fe20000000028 */
[----:B------:R-:W-:Y:S02]  /*95f0*/  HADD2.F32 R0, -RZ, R129.H1_H1 ;  /* 0x30000081ff007230 */ /* 0x000fe40000004100 */
[C---:B------:R-:W-:Y:S01]  /*9600*/  FFMA R41, R81.reuse, R2, R41 ;  /* 0x0000000251297223 */ /* 0x040fe20000000029 */
[----:B------:R-:W-:Y:S01]  /*9610*/  FFMA R42, R81, R3, R42 ;  /* 0x00000003512a7223 */ /* 0x000fe2000000002a */
[----:B------:R1:W-:Y:S01]  /*9620*/  STS.128 [R180+0x8400], R8 ;  /* 0x00840008b4007388 */ /* 0x0003e20000000c00 */
[--C-:B------:R-:W-:Y:S01]  /*9630*/  HADD2.F32 R3, -RZ, R130.reuse.H0_H0 ;  /* 0x20000082ff037230 */ /* 0x100fe20000004100 */
[----:B------:R-:W-:Y:S01]  /*9640*/  F2FP.F16.F32.PACK_AB R16, R17, R16 ;  /* 0x000000101110723e */ /* 0x000fe200000000ff */
[----:B------:R-:W-:Y:S01]  /*9650*/  HADD2.F32 R2, -RZ, R130.H1_H1 ;  /* 0x30000082ff027230 */ /* 0x000fe20000004100 */
[----:B------:R-:W-:Y:S01]  /*9660*/  F2FP.F16.F32.PACK_AB R17, R23, R18 ;  /* 0x000000121711723e */ /* 0x000fe200000000ff */
[----:B------:R-:W-:Y:S01]  /*9670*/  FFMA R47, R81, R0, R47 ;  /* 0x00000000512f7223 */ /* 0x000fe2000000002f */
[--C-:B------:R-:W-:Y:S01]  /*9680*/  HADD2.F32 R5, -RZ, R131.reuse.H0_H0 ;  /* 0x20000083ff057230 */ /* 0x100fe20000004100 */
[----:B------:R-:W-:Y:S01]  /*9690*/  F2FP.F16.F32.PACK_AB R18, R21, R20 ;  /* 0x000000141512723e */ /* 0x000fe200000000ff */
[----:B------:R-:W-:Y:S01]  /*96a0*/  HADD2.F32 R0, -RZ, R131.H1_H1 ;  /* 0x30000083ff007230 */ /* 0x000fe20000004100 */
[----:B------:R-:W-:Y:S01]  /*96b0*/  F2FP.F16.F32.PACK_AB R19, R27, R22 ;  /* 0x000000161b13723e */ /* 0x000fe200000000ff */
[C---:B------:R-:W-:Y:S01]  /*96c0*/  FMUL R51, R78.reuse, R51 ;  /* 0x000000334e337220 */ /* 0x040fe20000400000 */
[C---:B------:R-:W-:Y:S01]  /*96d0*/  FFMA R44, R81.reuse, R3, R44 ;  /* 0x00000003512c7223 */ /* 0x040fe2000000002c */
[C---:B------:R-:W-:Y:S01]  /*96e0*/  FFMA R45, R81.reuse, R2, R45 ;  /* 0x00000002512d7223 */ /* 0x040fe2000000002d */
[C---:B------:R-:W-:Y:S01]  /*96f0*/  FFMA R46, R81.reuse, R5, R46 ;  /* 0x00000005512e7223 */ /* 0x040fe2000000002e */
[----:B------:R1:W-:Y:S01]  /*9700*/  STS.128 [R177+0x8400], R16 ;  /* 0x00840010b1007388 */ /* 0x0003e20000000c00 */
[----:B------:R-:W-:Y:S01]  /*9710*/  FFMA R51, R81, R0, R51 ;  /* 0x0000000051337223 */ /* 0x000fe20000000033 */
[--C-:B------:R-:W-:Y:S01]  /*9720*/  HADD2.F32 R3, -RZ, R136.reuse.H0_H0 ;  /* 0x20000088ff037230 */ /* 0x100fe20000004100 */
[----:B------:R-:W-:Y:S01]  /*9730*/  F2FP.F16.F32.PACK_AB R24, R25, R24 ;  /* 0x000000181918723e */ /* 0x000fe200000000ff */
[----:B------:R-:W-:Y:S01]  /*9740*/  HADD2.F32 R0, -RZ, R136.H1_H1 ;  /* 0x30000088ff007230 */ /* 0x000fe20000004100 */
[----:B------:R-:W-:Y:S01]  /*9750*/  F2FP.F16.F32.PACK_AB R25, R31, R26 ;  /* 0x0000001a1f19723e */ /* 0x000fe200000000ff */
        /* <DEDUP_REMOVED lines=16> */
[----:B------:R-:W-:Y:S01]  /*9860*/  FFMA R52, R81, R0, R52 ;  /* 0x0000000051347223 */ /* 0x000fe20000000034 */
[----:B------:R-:W-:Y:S01]  /*9870*/  F2FP.F16.F32.PACK_AB R35, R43, R38 ;  /* 0x000000262b23723e */ /* 0x000fe200000000ff */
[C---:B------:R-:W-:Y:S01]  /*9880*/  FFMA R53, R81.reuse, R2, R53 ;  /* 0x0000000251357223 */ /* 0x040fe20000000035 */
[----:B------:R-:W-:Y:S01]  /*9890*/  FFMA R54, R81, R3, R54 ;  /* 0x0000000351367223 */ /* 0x000fe20000000036 */
[----:B------:R-:W-:Y:S01]  /*98a0*/  HADD2.F32 R0, -RZ, R139.H1_H1 ;  /* 0x3000008bff007230 */ /* 0x000fe20000004100 */
[----:B------:R-:W-:Y:S01]  /*98b0*/  F2FP.F16.F32.PACK_AB R40, R41, R40 ;  /* 0x000000282928723e */ /* 0x000fe200000000ff */
[----:B------:R1:W-:Y:S01]  /*98c0*/  STS.128 [R175+0x8400], R32 ;  /* 0x00840020af007388 */ /* 0x0003e20000000c00 */
[C---:B------:R-:W-:Y:S01]  /*98d0*/  FMUL R59, R78.reuse, R59 ;  /* 0x0000003b4e3b7220 */ /* 0x040fe20000400000 */
[--C-:B------:R-:W-:Y:S01]  /*98e0*/  HADD2.F32 R3, -RZ, R144.reuse.H0_H0 ;  /* 0x20000090ff037230 */ /* 0x100fe20000004100 */
[----:B------:R-:W-:Y:S01]  /*98f0*/  F2FP.F16.F32.PACK_AB R41, R47, R42 ;  /* 0x0000002a2f29723e */ /* 0x000fe200000000ff */
[----:B------:R-:W-:Y:S01]  /*9900*/  HADD2.F32 R2, -RZ, R144.H1_H1 ;  /* 0x30000090ff027230 */ /* 0x000fe20000004100 */
[----:B------:R-:W-:Y:S01]  /*9910*/  F2FP.F16.F32.PACK_AB R42, R45, R44 ;  /* 0x0000002c2d2a723e */ /* 0x000fe200000000ff */
[--C-:B------:R-:W-:Y:S01]  /*9920*/  HADD2.F32 R5, -RZ, R145.reuse.H0_H0 ;  /* 0x20000091ff057230 */ /* 0x100fe20000004100 */
        /* <DEDUP_REMOVED lines=8> */
[----:B------:R-:W-:Y:S01]  /*99b0*/  FFMA R58, R81, R5, R58 ;  /* 0x00000005513a7223 */ /* 0x000fe2000000003a */
[----:B------:R-:W-:Y:S01]  /*99c0*/  HADD2.F32 R2, -RZ, R146.H1_H1 ;  /* 0x30000092ff027230 */ /* 0x000fe20000004100 */
[----:B------:R-:W-:Y:S01]  /*99d0*/  F2FP.F16.F32.PACK_AB R48, R49, R48 ;  /* 0x000000303130723e */ /* 0x000fe200000000ff */
[--C-:B------:R-:W-:Y:S01]  /*99e0*/  HADD2.F32 R5, -RZ, R147.reuse.H0_H0 ;  /* 0x20000093ff057230 */ /* 0x100fe20000004100 */
[----:B------:R-:W-:Y:S01]  /*99f0*/  F2FP.F16.F32.PACK_AB R49, R55, R50 ;  /* 0x000000323731723e */ /* 0x000fe200000000ff */
[----:B------:R-:W-:Y:S02]  /*9a00*/  HADD2.F32 R4, -RZ, R147.H1_H1 ;  /* 0x30000093ff047230 */ /* 0x000fe40000004100 */
[----:B------:R-:W-:Y:S01]  /*9a10*/  FFMA R63, R81, R0, R63 ;  /* 0x00000000513f7223 */ /* 0x000fe2000000003f */
[----:B------:R-:W-:Y:S01]  /*9a20*/  FMUL R67, R78, R67 ;  /* 0x000000434e437220 */ /* 0x000fe20000400000 */
[----:B------:R-:W-:Y:S01]  /*9a30*/  F2FP.F16.F32.PACK_AB R50, R53, R52 ;  /* 0x000000343532723e */ /* 0x000fe200000000ff */
[----:B------:R-:W-:Y:S01]  /*9a40*/  FFMA R60, R81, R3, R60 ;  /* 0x00000003513c7223 */ /* 0x000fe2000000003c */
[----:B------:R-:W-:Y:S01]  /*9a50*/  F2FP.F16.F32.PACK_AB R51, R59, R54 ;  /* 0x000000363b33723e */ /* 0x000fe200000000ff */
[C---:B------:R-:W-:Y:S01]  /*9a60*/  FFMA R61, R81.reuse, R2, R61 ;  /* 0x00000002513d7223 */ /* 0x040fe2000000003d */
[C---:B------:R-:W-:Y:S01]  /*9a70*/  FFMA R62, R81.reuse, R5, R62 ;  /* 0x00000005513e7223 */ /* 0x040fe2000000003e */
[----:B------:R-:W-:Y:S01]  /*9a80*/  FFMA R67, R81, R4, R67 ;  /* 0x0000000451437223 */ /* 0x000fe20000000043 */
[----:B------:R-:W-:Y:S01]  /*9a90*/  F2FP.F16.F32.PACK_AB R56, R57, R56 ;  /* 0x000000383938723e */ /* 0x000fe200000000ff */
[----:B------:R1:W-:Y:S01]  /*9aa0*/  STS.128 [R174+0x8400], R48 ;  /* 0x00840030ae007388 */ /* 0x0003e20000000c00 */
[----:B------:R-:W-:Y:S02]  /*9ab0*/  F2FP.F16.F32.PACK_AB R57, R63, R58 ;  /* 0x0000003a3f39723e */ /* 0x000fe400000000ff */
        /* <DEDUP_REMOVED lines=22> */
.L_x_132:
[----:B------:R-:W-:Y:S05]  /*9c20*/  BSYNC.RECONVERGENT B0 ;  /* 0x0000000000007941 */ /* 0x000fea0003800200 */
.L_x_131:
        /* <DEDUP_REMOVED lines=13> */
[----:B-1----:R-:W-:Y:S04]  /*9d00*/  @P1 IADD3 R9, PT, PT, R87, UR48, RZ ;  /* 0x0000003057091c10 */ /* 0x002fe8000fffe0ff */
[----:B------:R-:W-:Y:S01]  /*9d10*/  @P1 IADD3 R7, PT, PT, R102, R9, RZ ;  /* 0x0000000966071210 */ /* 0x000fe20007ffe0ff */
[--C-:B------:R-:W-:Y:S02]  /*9d20*/  @P1 IMAD.IADD R5, R100, 0x1, R9.reuse ;  /* 0x0000000164051824 */ /* 0x100fe400078e0209 */
[----:B------:R-:W-:Y:S01]  /*9d30*/  @P1 IMAD.IADD R2, R108, 0x1, R9 ;  /* 0x000000016c021824 */ /* 0x000fe200078e0209 */
[----:B------:R-:W-:Y:S06]  /*9d40*/  @P0 BRA `(.L_x_136) ;  /* 0x00000000000c0947 */ /* 0x000fec0003800000 */
[----:B------:R-:W-:Y:S04]  /*9d50*/  SHF.L.U32 R0, R167, 0x1f, RZ ;  /* 0x0000001fa7007819 */ /* 0x000fe800000006ff */
[----:B------:R-:W1:Y:S02]  /*9d60*/  SYNCS.PHASECHK.TRANS64.TRYWAIT P0, [R3+URZ+0x40], R0 ;  /* 0x00004000030075a7 */ /* 0x000e6400080011ff */
[----:B-1----:R-:W-:Y:S05]  /*9d70*/  @!P0 BRA `(.L_x_137) ;  /* 0x0000002000708947 */ /* 0x002fea0003800000 */
.L_x_136:
[----:B------:R-:W-:Y:S05]  /*9d80*/  BSYNC B0 ;  /* 0x0000000000007941 */ /* 0x000fea0003800000 */
.L_x_135:
[----:B------:R-:W-:Y:S11]  /*9d90*/  ISETP.NE.AND P0, PT, R103, RZ, PT ;  /* 0x000000ff6700720c */ /* 0x000ff60003f05270 */
[----:B------:R-:W-:Y:S02]  /*9da0*/  @!UPT UIADD3 URZ, UPT, UPT, URZ, URZ, URZ ;  /* 0x000000fffffff290 */ /* 0x000fe4000fffe0ff */
[----:B------:R2:W3:Y:S01]  /*9db0*/  @P0 LDS.128 R88, [R87+UR48+0x400] ;  /* 0x0004003057580984 */ /* 0x0004e20008000c00 */
[----:B-1----:R-:W-:Y:S01]  /*9dc0*/  @P0 IMAD.IADD R3, R102, 0x1, R5 ;  /* 0x0000000166030824 */ /* 0x002fe200078e0205 */
[C---:B------:R-:W-:Y:S01]  /*9dd0*/  @P0 IADD3 R4, PT, PT, R108.reuse, R5, RZ ;  /* 0x000000056c040210 */ /* 0x040fe20007ffe0ff */
[C---:B------:R-:W-:Y:S01]  /*9de0*/  @P0 IMAD.IADD R0, R108.reuse, 0x1, R7 ;  /* 0x000000016c000824 */ /* 0x040fe200078e0207 */
[----:B------:R2:W4:Y:S02]  /*9df0*/  @P0 LDS.128 R96, [R2+0x400] ;  /* 0x0004000002600984 */ /* 0x0005240000000c00 */
[----:B------:R-:W-:Y:S02]  /*9e00*/  @P0 IADD3 R108, PT, PT, R108, R3, RZ ;  /* 0x000000036c6c0210 */ /* 0x000fe40007ffe0ff */
[----:B------:R2:W1:Y:S04]  /*9e10*/  @P0 LDS.128 R104, [R7+0x400] ;  /* 0x0004000007680984 */ /* 0x0004680000000c00 */
[----:B------:R2:W1:Y:S04]  /*9e20*/  @P0 LDS.128 R112, [R0+0x400] ;  /* 0x0004000000700984 */ /* 0x0004680000000c00 */
[----:B------:R2:W1:Y:S04]  /*9e30*/  @P0 LDS.128 R120, [R5+0x400] ;  /* 0x0004000005780984 */ /* 0x0004680000000c00 */
[----:B------:R2:W1:Y:S04]  /*9e40*/  @P0 LDS.128 R128, [R4+0x400] ;  /* 0x0004000004800984 */ /* 0x0004680000000c00 */
[----:B------:R2:W1:Y:S04]  /*9e50*/  @P0 LDS.128 R136, [R3+0x400] ;  /* 0x0004000003880984 */ /* 0x0004680000000c00 */
[----:B------:R2:W1:Y:S02]  /*9e60*/  @P0 LDS.128 R144, [R108+0x400] ;  /* 0x000400006c900984 */ /* 0x0004640000000c00 */
.L_x_134:
[----:B------:R-:W-:Y:S05]  /*9e70*/  BSYNC B1 ;  /* 0x0000000000017941 */ /* 0x000fea0003800000 */
.L_x_133:
[----:B--2---:R-:W-:Y:S05]  /*9e80*/  VIADD R3, R80, 0xc0 ;  /* 0x000000c050037836 */ /* 0x004fea0000000000 */
[----:B------:R-:W-:Y:S04]  /*9e90*/  SHF.R.U32.HI R3, RZ, 0x15, R3 ;  /* 0x00000015ff037819 */ /* 0x000fe80000011603 */
[----:B------:R-:W-:Y:S11]  /*9ea0*/  LOP3.LUT P0, RZ, R3, 0x3, R162, 0x48, !PT ;  /* 0x0000000303ff7812 */ /* 0x000ff600078048a2 */
[----:B------:R-:W-:Y:S02]  /*9eb0*/  @!UPT UIADD3 URZ, UPT, UPT, URZ, URZ, URZ ;  /* 0x000000fffffff290 */ /* 0x000fe4000fffe0ff */
[----:B------:R-:W-:Y:S05]  /*9ec0*/  @!P0 BRA `(.L_x_138) ;  /* 0x0000000000408947 */ /* 0x000fea0003800000 */
[----:B------:R-:W2:Y:S01]  /*9ed0*/  LDCU.64 UR8, c[0x4][0x70] ;  /* 0x01000e00ff0877ac */ /* 0x000ea20008000a00 */
[----:B------:R-:W-:Y:S01]  /*9ee0*/  MOV R3, 0x0 ;  /* 0x0000000000037802 */ /* 0x000fe20000000f00 */
[----:B------:R-:W-:Y:S02]  /*9ef0*/  HFMA2 R12, -RZ, RZ, 0, 5.9604644775390625e-08 ;  /* 0x00000001ff0c7431 */ /* 0x000fe400000001ff */
[----:B-1----:R-:W-:Y:S02]  /*9f00*/  IMAD.MOV.U32 R8, RZ, RZ, 0x192 ;  /* 0x00000192ff087424 */ /* 0x002fe400078e00ff */
[----:B------:R-:W-:Y:S01]  /*9f10*/  IMAD.MOV.U32 R13, RZ, RZ, RZ ;  /* 0x000000ffff0d7224 */ /* 0x000fe200078e00ff */
[----:B------:R-:W1:Y:S01]  /*9f20*/  LDCU.64 UR6, c[0x4][0x78] ;  /* 0x01000f00ff0677ac */ /* 0x000e620008000a00 */
[----:B------:R-:W3:Y:S01]  /*9f30*/  LDC.64 R2, c[0x4][R3] ;  /* 0x0100000003027b82 */ /* 0x000ee20000000a00 */
[----:B------:R-:W5:Y:S01]  /*9f40*/  LDCU.64 UR4, c[0x4][0x10] ;  /* 0x01000200ff0477ac */ /* 0x000f620008000a00 */
[----:B--2---:R-:W-:Y:S01]  /*9f50*/  MOV R5, UR9 ;  /* 0x0000000900057c02 */ /* 0x004fe20008000f00 */
[----:B------:R-:W-:Y:S01]  /*9f60*/  IMAD.U32 R4, RZ, RZ, UR8 ;  /* 0x00000008ff047e24 */ /* 0x000fe2000f8e00ff */
[----:B-1----:R-:W-:Y:S01]  /*9f70*/  MOV R7, UR7 ;  /* 0x0000000700077c02 */ /* 0x002fe20008000f00 */
[----:B------:R-:W-:Y:S01]  /*9f80*/  IMAD.U32 R6, RZ, RZ, UR6 ;  /* 0x00000006ff067e24 */ /* 0x000fe2000f8e00ff */
[----:B-----5:R-:W-:Y:S01]  /*9f90*/  MOV R11, UR5 ;  /* 0x00000005000b7c02 */ /* 0x020fe20008000f00 */
[----:B------:R-:W-:Y:S02]  /*9fa0*/  IMAD.U32 R10, RZ, RZ, UR4 ;  /* 0x00000004ff0a7e24 */ /* 0x000fe4000f8e00ff */
[----:B------:R-:W-:Y:S07]  /*9fb0*/  LEPC R20, `(.L_x_138) ;  /* 0x000000001014794e */ /* 0x000fee0000000000 */
[----:B---34-:R-:W-:Y:S05]  /*9fc0*/  CALL.ABS.NOINC R2 ;  /* 0x0000000002007343 */ /* 0x018fea0003c00000 */
.L_x_138:
[----:B------:R-:W-:Y:S01]  /*9fd0*/  ISETP.NE.AND P0, PT, R170, RZ, PT ;  /* 0x000000ffaa00720c */ /* 0x000fe20003f05270 */
[----:B------:R-:W-:Y:S05]  /*9fe0*/  WARPSYNC.ALL ;  /* 0x0000000000007948 */ /* 0x000fea0003800000 */
[----:B------:R-:W-:Y:S01]  /*9ff0*/  R2UR UR4, R80 ;  /* 0x00000000500472ca */ /* 0x000fe200000e0000 */
[--C-:B---3--:R-:W-:Y:S01]  /*a000*/  HADD2.F32 R82, -RZ, R88.reuse.H0_H0 ;  /* 0x20000058ff527230 */ /* 0x108fe20000004100 */
[----:B------:R-:W-:Y:S01]  /*a010*/  IADD3 R179, PT, PT, R179, 0xc0, RZ ;  /* 0x000000c0b3b37810 */ /* 0x000fe20007ffe0ff */
[----:B------:R-:W-:Y:S01]  /*a020*/  HADD2.F32 R84, -RZ, R88.H1_H1 ;  /* 0x30000058ff547230 */ /* 0x000fe20000004100 */
[----:B------:R-:W-:Y:S01]  /*a030*/  BSSY.RECONVERGENT B0, `(.L_x_139) ;  /* 0x00000fc000007945 */ /* 0x000fe20003800200 */
[--C-:B------:R-:W-:Y:S01]  /*a040*/  HADD2.F32 R83, -RZ, R89.reuse.H0_H0 ;  /* 0x20000059ff537230 */ /* 0x100fe20000004100 */
[----:B------:R-:W-:Y:S01]  /*a050*/  LOP3.LUT R179, R179, 0xfefffff8, RZ, 0xc0, !PT ;  /* 0xfefffff8b3b37812 */ /* 0x000fe200078ec0ff */
[----:B------:R-:W-:Y:S02]  /*a060*/  HADD2.F32 R86, -RZ, R89.H1_H1 ;  /* 0x30000059ff567230 */ /* 0x000fe40000004100 */
[--C-:B------:R-:W-:Y:S02]  /*a070*/  HADD2.F32 R85, -RZ, R90.reuse.H0_H0 ;  /* 0x2000005aff557230 */ /* 0x100fe40000004100 */
[----:B------:R-:W-:Y:S02]  /*a080*/  HADD2.F32 R88, -RZ, R90.H1_H1 ;  /* 0x3000005aff587230 */ /* 0x000fe40000004100 */
[----:B-1----:R-:W1:Y:S01]  /*a090*/  LDTM.x64 R4, tmem[UR4+0xc0] ;  /* 0x0000c004000479ee */ /* 0x002e620008340000 */
[----:B------:R-:W-:Y:S01]  /*a0a0*/  NOP ;  /* 0x0000000000007918 */ /* 0x000fe20000000000 */
[----:B-1----:R1:W-:Y:S01]  /*a0b0*/  SYNCS.ARRIVE.TRANS64.RED.A1T0 RZ, [R179+URZ], RZ ;  /* 0x000000ffb3ff79a7 */ /* 0x0023e200081004ff */
[--C-:B------:R-:W-:Y:S02]  /*a0c0*/  HADD2.F32 R87, -RZ, R91.reuse.H0_H0 ;  /* 0x2000005bff577230 */ /* 0x100fe40000004100 */
[----:B------:R-:W-:Y:S02]  /*a0d0*/  HADD2.F32 R90, -RZ, R91.H1_H1 ;  /* 0x3000005bff5a7230 */ /* 0x000fe40000004100 */
[--C-:B----4-:R-:W-:Y:S02]  /*a0e0*/  HADD2.F32 R89, -RZ, R96.reuse.H0_H0 ;  /* 0x20000060ff597230 */ /* 0x110fe40000004100 */
[----:B------:R-:W-:Y:S02]  /*a0f0*/  HADD2.F32 R91, -RZ, R96.H1_H1 ;  /* 0x30000060ff5b7230 */ /* 0x000fe40000004100 */
[--C-:B------:R-:W-:Y:S02]  /*a100*/  HADD2.F32 R92, -RZ, R97.reuse.H0_H0 ;  /* 0x20000061ff5c7230 */ /* 0x100fe40000004100 */
[----:B------:R-:W-:Y:S02]  /*a110*/  HADD2.F32 R94, -RZ, R97.H1_H1 ;  /* 0x30000061ff5e7230 */ /* 0x000fe40000004100 */
[--C-:B------:R-:W-:Y:S02]  /*a120*/  HADD2.F32 R93, -RZ, R98.reuse.H0_H0 ;  /* 0x20000062ff5d7230 */ /* 0x100fe40000004100 */
[----:B------:R-:W-:Y:S02]  /*a130*/  HADD2.F32 R96, -RZ, R98.H1_H1 ;  /* 0x30000062ff607230 */ /* 0x000fe40000004100 */
[--C-:B------:R-:W-:Y:S02]  /*a140*/  HADD2.F32 R95, -RZ, R99.reuse.H0_H0 ;  /* 0x20000063ff5f7230 */ /* 0x100fe40000004100 */
[----:B------:R-:W-:Y:S02]  /*a150*/  HADD2.F32 R98, -RZ, R99.H1_H1 ;  /* 0x30000063ff627230 */ /* 0x000fe40000004100 */
[--C-:B------:R-:W-:Y:S02]  /*a160*/  HADD2.F32 R97, -RZ, R104.reuse.H0_H0 ;  /* 0x20000068ff617230 */ /* 0x100fe40000004100 */
[C---:B------:R-:W-:Y:S01]  /*a170*/  FMUL R4, R78.reuse, R4 ;  /* 0x000000044e047220 */ /* 0x040fe20000400000 */
[C---:B------:R-:W-:Y:S01]  /*a180*/  FMUL R5, R78.reuse, R5 ;  /* 0x000000054e057220 */ /* 0x040fe20000400000 */
[C---:B------:R-:W-:Y:S01]  /*a190*/  FMUL R6, R78.reuse, R6 ;  /* 0x000000064e067220 */ /* 0x040fe20000400000 */
[C---:B------:R-:W-:Y:S01]  /*a1a0*/  FMUL R7, R78.reuse, R7 ;  /* 0x000000074e077220 */ /* 0x040fe20000400000 */
[C---:B------:R-:W-:Y:S01]  /*a1b0*/  FFMA R4, R81.reuse, R82, R4 ;  /* 0x0000005251047223 */ /* 0x040fe20000000004 */
[C---:B------:R-:W-:Y:S01]  /*a1c0*/  FFMA R5, R81.reuse, R84, R5 ;  /* 0x0000005451057223 */ /* 0x040fe20000000005 */
[C---:B------:R-:W-:Y:S01]  /*a1d0*/  FFMA R6, R81.reuse, R83, R6 ;  /* 0x0000005351067223 */ /* 0x040fe20000000006 */
[----:B------:R-:W-:Y:S01]  /*a1e0*/  FFMA R7, R81, R86, R7 ;  /* 0x0000005651077223 */ /* 0x000fe20000000007 */
[C---:B------:R-:W-:Y:S01]  /*a1f0*/  FMUL R8, R78.reuse, R8 ;  /* 0x000000084e087220 */ /* 0x040fe20000400000 */
[C---:B------:R-:W-:Y:S01]  /*a200*/  FMUL R9, R78.reuse, R9 ;  /* 0x000000094e097220 */ /* 0x040fe20000400000 */
[----:B------:R-:W-:Y:S01]  /*a210*/  F2FP.F16.F32.PACK_AB R4, R5, R4 ;  /* 0x000000040504723e */ /* 0x000fe200000000ff */
[C---:B------:R-:W-:Y:S01]  /*a220*/  FMUL R10, R78.reuse, R10 ;  /* 0x0000000a4e0a7220 */ /* 0x040fe20000400000 */
[----:B------:R-:W-:Y:S01]  /*a230*/  F2FP.F16.F32.PACK_AB R5, R7, R6 ;  /* 0x000000060705723e */ /* 0x000fe200000000ff */
[C---:B------:R-:W-:Y:S01]  /*a240*/  FFMA R8, R81.reuse, R85, R8 ;  /* 0x0000005551087223 */ /* 0x040fe20000000008 */
[C---:B------:R-:W-:Y:S01]  /*a250*/  FFMA R9, R81.reuse, R88, R9 ;  /* 0x0000005851097223 */ /* 0x040fe20000000009 */
[----:B------:R-:W-:Y:S01]  /*a260*/  FFMA R10, R81, R87, R10 ;  /* 0x00000057510a7223 */ /* 0x000fe2000000000a */
[C---:B------:R-:W-:Y:S01]  /*a270*/  FMUL R11, R78.reuse, R11 ;  /* 0x0000000b4e0b7220 */ /* 0x040fe20000400000 */
[C---:B------:R-:W-:Y:S01]  /*a280*/  FMUL R0, R78.reuse, R12 ;  /* 0x0000000c4e007220 */ /* 0x040fe20000400000 */
[C---:B------:R-:W-:Y:S01]  /*a290*/  FMUL R2, R78.reuse, R13 ;  /* 0x0000000d4e027220 */ /* 0x040fe20000400000 */
[----:B------:R-:W-:Y:S01]  /*a2a0*/  F2FP.F16.F32.PACK_AB R6, R9, R8 ;  /* 0x000000080906723e */ /* 0x000fe200000000ff */
[C---:B------:R-:W-:Y:S01]  /*a2b0*/  FFMA R11, R81.reuse, R90, R11 ;  /* 0x0000005a510b7223 */ /* 0x040fe2000000000b */
[C---:B------:R-:W-:Y:S01]  /*a2c0*/  FFMA R0, R81.reuse, R89, R0 ;  /* 0x0000005951007223 */ /* 0x040fe20000000000 */
[----:B------:R-:W-:Y:S01]  /*a2d0*/  FFMA R2, R81, R91, R2 ;  /* 0x0000005b51027223 */ /* 0x000fe20000000002 */
[C---:B------:R-:W-:Y:S01]  /*a2e0*/  FMUL R3, R78.reuse, R14 ;  /* 0x0000000e4e037220 */ /* 0x040fe20000400000 */
[C---:B------:R-:W-:Y:S01]  /*a2f0*/  FMUL R15, R78.reuse, R15 ;  /* 0x0000000f4e0f7220 */ /* 0x040fe20000400000 */
[----:B------:R-:W-:Y:S01]  /*a300*/  F2FP.F16.F32.PACK_AB R7, R11, R10 ;  /* 0x0000000a0b07723e */ /* 0x000fe200000000ff */
[----:B------:R-:W-:Y:S01]  /*a310*/  FMUL R12, R78, R16 ;  /* 0x000000104e0c7220 */ /* 0x000fe20000400000 */
[----:B------:R-:W-:Y:S01]  /*a320*/  F2FP.F16.F32.PACK_AB R8, R2, R0 ;  /* 0x000000000208723e */ /* 0x000fe200000000ff */
[C---:B------:R-:W-:Y:S01]  /*a330*/  FFMA R3, R81.reuse, R92, R3 ;  /* 0x0000005c51037223 */ /* 0x040fe20000000003 */
[C---:B------:R-:W-:Y:S01]  /*a340*/  FFMA R15, R81.reuse, R94, R15 ;  /* 0x0000005e510f7223 */ /* 0x040fe2000000000f */
[----:B------:R1:W-:Y:S01]  /*a350*/  STS.128 [R178+UR48+0xc400], R4 ;  /* 0x00c40004b2007988 */ /* 0x0003e20008000c30 */
[----:B------:R-:W-:Y:S01]  /*a360*/  FFMA R12, R81, R93, R12 ;  /* 0x0000005d510c7223 */ /* 0x000fe2000000000c */
[C---:B------:R-:W-:Y:S01]  /*a370*/  FMUL R13, R78.reuse, R17 ;  /* 0x000000114e0d7220 */ /* 0x040fe20000400000 */
[C---:B------:R-:W-:Y:S01]  /*a380*/  FMUL R14, R78.reuse, R18 ;  /* 0x000000124e0e7220 */ /* 0x040fe20000400000 */
[----:B------:R-:W-:Y:S01]  /*a390*/  F2FP.F16.F32.PACK_AB R9, R15, R3 ;  /* 0x000000030f09723e */ /* 0x000fe200000000ff */
[C---:B------:R-:W-:Y:S01]  /*a3a0*/  FMUL R19, R78.reuse, R19 ;  /* 0x000000134e137220 */ /* 0x040fe20000400000 */
[C---:B------:R-:W-:Y:S01]  /*a3b0*/  FFMA R13, R81.reuse, R96, R13 ;  /* 0x00000060510d7223 */ /* 0x040fe2000000000d */
[C---:B------:R-:W-:Y:S01]  /*a3c0*/  FFMA R14, R81.reuse, R95, R14 ;  /* 0x0000005f510e7223 */ /* 0x040fe2000000000e */
[----:B------:R-:W-:Y:S02]  /*a3d0*/  HADD2.F32 R100, -RZ, R104.H1_H1 ;  /* 0x30000068ff647230 */ /* 0x000fe40000004100 */
[----:B------:R-:W-:Y:S01]  /*a3e0*/  FFMA R19, R81, R98, R19 ;  /* 0x0000006251137223 */ /* 0x000fe20000000013 */
[C---:B------:R-:W-:Y:S01]  /*a3f0*/  FMUL R16, R78.reuse, R20 ;  /* 0x000000144e107220 */ /* 0x040fe20000400000 */
[----:B------:R-:W-:Y:S01]  /*a400*/  F2FP.F16.F32.PACK_AB R10, R13, R12 ;  /* 0x0000000c0d0a723e */ /* 0x000fe200000000ff */
[--C-:B------:R-:W-:Y:S02]  /*a410*/  HADD2.F32 R99, -RZ, R105.reuse.H0_H0 ;  /* 0x20000069ff637230 */ /* 0x100fe40000004100 */
[C---:B------:R-:W-:Y:S01]  /*a420*/  FMUL R17, R78.reuse, R21 ;  /* 0x000000154e117220 */ /* 0x040fe20000400000 */
[----:B------:R-:W-:Y:S01]  /*a430*/  F2FP.F16.F32.PACK_AB R11, R19, R14 ;  /* 0x0000000e130b723e */ /* 0x000fe200000000ff */
[C---:B------:R-:W-:Y:S01]  /*a440*/  FFMA R16, R81.reuse, R97, R16 ;  /* 0x0000006151107223 */ /* 0x040fe20000000010 */
[----:B------:R-:W-:Y:S02]  /*a450*/  HADD2.F32 R102, -RZ, R105.H1_H1 ;  /* 0x30000069ff667230 */ /* 0x000fe40000004100 */
[----:B------:R-:W-:Y:S01]  /*a460*/  FFMA R17, R81, R100, R17 ;  /* 0x0000006451117223 */ /* 0x000fe20000000011 */
[C---:B------:R-:W-:Y:S01]  /*a470*/  FMUL R18, R78.reuse, R22 ;  /* 0x000000164e127220 */ /* 0x040fe20000400000 */
[----:B------:R1:W-:Y:S01]  /*a480*/  STS.128 [R180+0xc400], R8 ;  /* 0x00c40008b4007388 */ /* 0x0003e20000000c00 */
[--C-:B------:R-:W-:Y:S02]  /*a490*/  HADD2.F32 R101, -RZ, R106.reuse.H0_H0 ;  /* 0x2000006aff657230 */ /* 0x100fe40000004100 */
[C---:B------:R-:W-:Y:S01]  /*a4a0*/  FMUL R23, R78.reuse, R23 ;  /* 0x000000174e177220 */ /* 0x040fe20000400000 */
[----:B------:R-:W-:Y:S01]  /*a4b0*/  F2FP.F16.F32.PACK_AB R16, R17, R16 ;  /* 0x000000101110723e */ /* 0x000fe200000000ff */
[C---:B------:R-:W-:Y:S01]  /*a4c0*/  FFMA R18, R81.reuse, R99, R18 ;  /* 0x0000006351127223 */ /* 0x040fe20000000012 */
[----:B------:R-:W-:Y:S02]  /*a4d0*/  HADD2.F32 R104, -RZ, R106.H1_H1 ;  /* 0x3000006aff687230 */ /* 0x000fe40000004100 */
[----:B------:R-:W-:Y:S01]  /*a4e0*/  FFMA R23, R81, R102, R23 ;  /* 0x0000006651177223 */ /* 0x000fe20000000017 */
[C---:B------:R-:W-:Y:S01]  /*a4f0*/  FMUL R20, R78.reuse, R24 ;  /* 0x000000184e147220 */ /* 0x040fe20000400000 */
[--C-:B------:R-:W-:Y:S02]  /*a500*/  HADD2.F32 R103, -RZ, R107.reuse.H0_H0 ;  /* 0x2000006bff677230 */ /* 0x100fe40000004100 */
[C---:B------:R-:W-:Y:S01]  /*a510*/  FMUL R21, R78.reuse, R25 ;  /* 0x000000194e157220 */ /* 0x040fe20000400000 */
[----:B------:R-:W-:Y:S01]  /*a520*/  HADD2.F32 R106, -RZ, R107.H1_H1 ;  /* 0x3000006bff6a7230 */ /* 0x000fe20000004100 */
[----:B------:R-:W-:Y:S01]  /*a530*/  F2FP.F16.F32.PACK_AB R17, R23, R18 ;  /* 0x000000121711723e */ /* 0x000fe200000000ff */
[C---:B------:R-:W-:Y:S01]  /*a540*/  FFMA R20, R81.reuse, R101, R20 ;  /* 0x0000006551147223 */ /* 0x040fe20000000014 */
        /* <DEDUP_REMOVED lines=16> */
[--C-:B------:R-:W-:Y:S01]  /*a650*/  HADD2.F32 R109, -RZ, R114.reuse.H0_H0 ;  /* 0x20000072ff6d7230 */ /* 0x100fe20000004100 */
[----:B------:R1:W-:Y:S01]  /*a660*/  STS.128 [R177+0xc400], R16 ;  /* 0x00c40010b1007388 */ /* 0x0003e20000000c00 */
        /* <DEDUP_REMOVED lines=69> */
[C---:B------:R-:W-:Y:S01]  /*aac0*/  FFMA R45, R81.reuse, R128, R45 ;  /* 0x00000080512d7223 */ /* 0x040fe2000000002d */
[C---:B------:R-:W-:Y:S01]  /*aad0*/  FMUL R46, R78.reuse, R50 ;  /* 0x000000324e2e7220 */ /* 0x040fe20000400000 */
[--C-:B------:R-:W-:Y:S02]  /*aae0*/  HADD2.F32 R129, -RZ, R136.reuse.H0_H0 ;  /* 0x20000088ff817230 */ /* 0x100fe40000004100 */
[C---:B------:R-:W-:Y:S01]  /*aaf0*/  FMUL R51, R78.reuse, R51 ;  /* 0x000000334e337220 */ /* 0x040fe20000400000 */
[----:B------:R-:W-:Y:S02]  /*ab00*/  HADD2.F32 R132, -RZ, R136.H1_H1 ;  /* 0x30000088ff847230 */ /* 0x000fe40000004100 */
[C---:B------:R-:W-:Y:S01]  /*ab10*/  FMUL R48, R78.reuse, R52 ;  /* 0x000000344e307220 */ /* 0x040fe20000400000 */
[--C-:B------:R-:W-:Y:S02]  /*ab20*/  HADD2.F32 R131, -RZ, R137.reuse.H0_H0 ;  /* 0x20000089ff837230 */ /* 0x100fe40000004100 */
[C---:B------:R-:W-:Y:S01]  /*ab30*/  FMUL R49, R78.reuse, R53 ;  /* 0x000000354e317220 */ /* 0x040fe20000400000 */
[C---:B------:R-:W-:Y:S01]  /*ab40*/  FFMA R46, R81.reuse, R127, R46 ;  /* 0x0000007f512e7223 */ /* 0x040fe2000000002e */
[----:B------:R-:W-:Y:S02]  /*ab50*/  HADD2.F32 R134, -RZ, R137.H1_H1 ;  /* 0x30000089ff867230 */ /* 0x000fe40000004100 */
[C---:B------:R-:W-:Y:S01]  /*ab60*/  FMUL R50, R78.reuse, R54 ;  /* 0x000000364e327220 */ /* 0x040fe20000400000 */
[C---:B------:R-:W-:Y:S01]  /*ab70*/  FFMA R51, R81.reuse, R130, R51 ;  /* 0x0000008251337223 */ /* 0x040fe20000000033 */
        /* <DEDUP_REMOVED lines=11> */
[----:B------:R-:W-:Y:S01]  /*ac30*/  FFMA R55, R81, R134, R55 ;  /* 0x0000008651377223 */ /* 0x000fe20000000037 */
[--C-:B------:R-:W-:Y:S02]  /*ac40*/  HADD2.F32 R137, -RZ, R144.reuse.H0_H0 ;  /* 0x20000090ff897230 */ /* 0x100fe40000004100 */
[C---:B------:R-:W-:Y:S01]  /*ac50*/  FMUL R59, R78.reuse, R59 ;  /* 0x0000003b4e3b7220 */ /* 0x040fe20000400000 */
[----:B------:R-:W-:Y:S01]  /*ac60*/  F2FP.F16.F32.PACK_AB R42, R45, R44 ;  /* 0x0000002c2d2a723e */ /* 0x000fe200000000ff */
[----:B------:R-:W-:Y:S01]  /*ac70*/  FFMA R52, R81, R133, R52 ;  /* 0x0000008551347223 */ /* 0x000fe20000000034 */
[----:B------:R-:W-:Y:S01]  /*ac80*/  F2FP.F16.F32.PACK_AB R43, R51, R46 ;  /* 0x0000002e332b723e */ /* 0x000fe200000000ff */
[----:B------:R-:W-:Y:S02]  /*ac90*/  HADD2.F32 R140, -RZ, R144.H1_H1 ;  /* 0x30000090ff8c7230 */ /* 0x000fe40000004100 */
[C---:B------:R-:W-:Y:S01]  /*aca0*/  FMUL R56, R78.reuse, R60 ;  /* 0x0000003c4e387220 */ /* 0x040fe20000400000 */
[C---:B------:R-:W-:Y:S01]  /*acb0*/  FFMA R53, R81.reuse, R136, R53 ;  /* 0x0000008851357223 */ /* 0x040fe20000000035 */
[--C-:B------:R-:W-:Y:S01]  /*acc0*/  HADD2.F32 R139, -RZ, R145.reuse.H0_H0 ;  /* 0x20000091ff8b7230 */ /* 0x100fe20000004100 */
[----:B------:R1:W-:Y:S01]  /*acd0*/  STS.128 [R183+0xc400], R40 ;  /* 0x00c40028b7007388 */ /* 0x0003e20000000c00 */
        /* <DEDUP_REMOVED lines=15> */
[----:B------:R-:W-:Y:S02]  /*add0*/  HADD2.F32 R146, -RZ, R147.H1_H1 ;  /* 0x30000093ff927230 */ /* 0x000fe40000004100 */
[C---:B------:R-:W-:Y:S01]  /*ade0*/  FMUL R62, R78.reuse, R66 ;  /* 0x000000424e3e7220 */ /* 0x040fe20000400000 */
[----:B------:R-:W-:Y:S01]  /*adf0*/  F2FP.F16.F32.PACK_AB R49, R55, R50 ;  /* 0x000000323731723e */ /* 0x000fe200000000ff */
        /* <DEDUP_REMOVED lines=31> */
.L_x_140:
[----:B------:R-:W-:Y:S05]  /*aff0*/  BSYNC.RECONVERGENT B0 ;  /* 0x0000000000007941 */ /* 0x000fea0003800200 */
.L_x_139:
[----:B------:R-:W-:Y:S01]  /*b000*/  BAR.SYNC.DEFER_BLOCKING 0x1, 0x80 ;  /* 0x0042000000007b1d */ /* 0x000fe20000010000 */
[----:B------:R-:W-:Y:S01]  /*b010*/  UISETP.NE.AND UP0, UPT, UR49, -0x4, UPT ;  /* 0xfffffffc3100788c */ /* 0x000fe2000bf05270 */
[----:B------:R-:W-:Y:S08]  /*b020*/  IADD3 R76, PT, PT, R76, 0x1, RZ ;  /* 0x000000014c4c7810 */ /* 0x000ff00007ffe0ff */
[----:B------:R-:W-:Y:S05]  /*b030*/  BRA.U !UP0, `(.L_x_141) ;  /* 0x0000000108287547 */ /* 0x000fea000b800000 */
[----:B------:R-:W-:Y:S01]  /*b040*/  ISETP.NE.AND P0, PT, R176, RZ, PT ;  /* 0x000000ffb000720c */ /* 0x000fe20003f05270 */
[----:B------:R-:W-:Y:S01]  /*b050*/  IMAD.U32 R3, RZ, RZ, UR51 ;  /* 0x00000033ff037e24 */ /* 0x000fe2000f8e00ff */
[----:B------:R-:W-:Y:S01]  /*b060*/  UIADD3 UR51, UPT, UPT, UR51, 0x1, URZ ;  /* 0x0000000133337890 */ /* 0x000fe2000fffe0ff */
[----:B------:R-:W-:Y:S03]  /*b070*/  IMAD.U32 R0, RZ, RZ, UR37 ;  /* 0x00000025ff007e24 */ /* 0x000fe6000f8e00ff */
[----:B------:R-:W-:Y:S04]  /*b080*/  UISETP.NE.AND UP0, UPT, UR51, 0x4, UPT ;  /* 0x000000043300788c */ /* 0x000fe8000bf05270 */
[----:B------:R-:W-:Y:S03]  /*b090*/  USEL UR51, UR51, URZ, UP0 ;  /* 0x000000ff33337287 */ /* 0x000fe60008000000 */
[----:B------:R-:W-:Y:S05]  /*b0a0*/  @P0 LEA R3, R3, UR48, 0x3 ;  /* 0x0000003003030c11 */ /* 0x000fea000f8e18ff */
[----:B------:R-:W-:Y:S05]  /*b0b0*/  @P0 VIADD R3, R3, 0x60 ;  /* 0x0000006003030836 */ /* 0x000fea0000000000 */
[----:B------:R-:W-:Y:S04]  /*b0c0*/  @P0 PRMT R0, R0, 0x654, R3 ;  /* 0x0000065400000816 */ /* 0x000fe80000000003 */
[----:B------:R2:W-:Y:S03]  /*b0d0*/  @P0 SYNCS.ARRIVE.TRANS64.RED.A1T0 RZ, [R0+URZ], RZ ;  /* 0x000000ff00ff09a7 */ /* 0x0005e600081004ff */
.L_x_141:
[----:B------:R-:W-:Y:S01]  /*b0e0*/  ISETP.NE.AND P2, PT, R171, RZ, PT ;  /* 0x000000ffab00720c */ /* 0x000fe20003f45270 */
[----:B------:R-:W-:Y:S01]  /*b0f0*/  UIADD3 UR49, UPT, UPT, UR49, 0x4, URZ ;  /* 0x0000000431317890 */ /* 0x000fe2000fffe0ff */
[----:B------:R-:W-:Y:S01]  /*b100*/  ISETP.NE.AND P0, PT, R173, 0x2, PT ;  /* 0x00000002ad00780c */ /* 0x000fe20003f05270 */
[----:B------:R-:W-:Y:S01]  /*b110*/  IMAD.IADD R20, R75, 0x1, R154 ;  /* 0x000000014b147824 */ /* 0x000fe200078e029a */
[----:B------:R-:W-:Y:S01]  /*b120*/  ISETP.NE.AND P1, PT, R76, 0x2, PT ;  /* 0x000000024c00780c */ /* 0x000fe20003f25270 */
[----:B------:R-:W-:Y:S01]  /*b130*/  IMAD.IADD R21, R77, 0x1, R156 ;  /* 0x000000014d157824 */ /* 0x000fe200078e029c */
[----:B--2---:R-:W-:Y:S02]  /*b140*/  SEL R0, RZ, 0x1, P0 ;  /* 0x00000001ff007807 */ /* 0x004fe40000000000 */
[----:B------:R-:W-:Y:S02]  /*b150*/  SEL R3, RZ, 0x1, P1 ;  /* 0x00000001ff037807 */ /* 0x000fe40000800000 */
[----:B------:R-:W-:Y:S02]  /*b160*/  LOP3.LUT R165, R165, R0, RZ, 0x3c, !PT ;  /* 0x00000000a5a57212 */ /* 0x000fe400078e3cff */
[----:B------:R-:W-:Y:S02]  /*b170*/  LOP3.LUT R166, R166, R3, RZ, 0x3c, !PT ;  /* 0x00000003a6a67212 */ /* 0x000fe400078e3cff */
[----:B------:R-:W-:Y:S02]  /*b180*/  @P2 R2UR UR36, R164 ;  /* 0x00000000a42422ca */ /* 0x000fe400000e0000 */
[----:B------:R-:W-:Y:S02]  /*b190*/  SEL R173, R173, RZ, P0 ;  /* 0x000000ffadad7207 */ /* 0x000fe40000000000 */
[----:B------:R-:W-:Y:S01]  /*b1a0*/  SEL R76, R76, RZ, P1 ;  /* 0x000000ff4c4c7207 */ /* 0x000fe20000800000 */
[----:B------:R-:W-:Y:S10]  /*b1b0*/  @P2 BRA `(.L_x_142) ;  /* 0xffffffa000102947 */ /* 0x000ff4000383ffff */
[----:B------:R-:W-:-:S09]  /*b1c0*/  UISETP.NE.AND UP0, UPT, UR50, URZ, UPT ;  /* 0x000000ff3200728c */ /* 0x000fd2000bf05270 */
[----:B------:R-:W-:Y:S05]  /*b1d0*/  BRA.U !UP0, `(.L_x_143) ;  /* 0x0000000108487547 */ /* 0x000fea000b800000 */
[----:B------:R-:W2:Y:S02]  /*b1e0*/  LDCU.64 UR4, c[0x0][0x890] ;  /* 0x00011200ff0477ac */ /* 0x000ea40008000a00 */
[----:B--2---:R-:W-:-:S04]  /*b1f0*/  UISETP.NE.U32.AND UP0, UPT, UR4, URZ, UPT ;  /* 0x000000ff0400728c */ /* 0x004fc8000bf05070 */
[----:B------:R-:W-:-:S09]  /*b200*/  UISETP.NE.AND.EX UP0, UPT, UR5, URZ, UPT, UP0 ;  /* 0x000000ff0500728c */ /* 0x000fd2000bf05300 */
[----:B------:R-:W-:Y:S05]  /*b210*/  BRA.U UP0, `(.L_x_144) ;  /* 0x00000001000c7547 */ /* 0x000fea000b800000 */
[----:B------:R-:W-:-:S13]  /*b220*/  FSETP.NEU.AND P0, PT, R81, RZ, PT ;  /* 0x000000ff5100720b */ /* 0x000fda0003f0d000 */
[----:B------:R-:W-:Y:S05]  /*b230*/  @!P0 EXIT ;  /* 0x000000000000894d */ /* 0x000fea0003800000 */
[----:B------:R-:W-:Y:S05]  /*b240*/  BRA `(.L_x_143) ;  /* 0x00000000002c7947 */ /* 0x000fea0003800000 */
.L_x_144:
[----:B------:R-:W-:Y:S01]  /*b250*/  ISETP.NE.AND P0, PT, R172, RZ, PT ;  /* 0x000000ffac00720c */ /* 0x000fe20003f05270 */
[----:B------:R-:W-:-:S12]  /*b260*/  BSSY.RECONVERGENT B0, `(.L_x_143) ;  /* 0x0000009000007945 */ /* 0x000fd80003800200 */
[----:B------:R-:W-:Y:S05]  /*b270*/  @P0 BRA `(.L_x_145) ;  /* 0x0000000000140947 */ /* 0x000fea0003800000 */
[----:B------:R-:W2:Y:S02]  /*b280*/  LDCU.64 UR4, c[0x0][0x888] ;  /* 0x00011100ff0477ac */ /* 0x000ea40008000a00 */
[----:B--2---:R-:W-:-:S04]  /*b290*/  ISETP.NE.U32.AND P0, PT, RZ, UR4, PT ;  /* 0x00000004ff007c0c */ /* 0x004fc8000bf05070 */
[----:B------:R-:W-:-:S13]  /*b2a0*/  ISETP.NE.AND.EX P0, PT, RZ, UR5, PT, P0 ;  /* 0x00000005ff007c0c */ /* 0x000fda000bf05300 */
[----:B------:R-:W-:Y:S05]  /*b2b0*/  @!P0 EXIT ;  /* 0x000000000000894d */ /* 0x000fea0003800000 */
[----:B------:R-:W-:Y:S05]  /*b2c0*/  BRA `(.L_x_146) ;  /* 0x0000000000087947 */ /* 0x000fea0003800000 */
.L_x_145:
[----:B------:R-:W-:-:S13]  /*b2d0*/  FSETP.NEU.AND P0, PT, R81, RZ, PT ;  /* 0x000000ff5100720b */ /* 0x000fda0003f0d000 */
[----:B------:R-:W-:Y:S05]  /*b2e0*/  @!P0 EXIT ;  /* 0x000000000000894d */ /* 0x000fea0003800000 */
.L_x_146:
[----:B------:R-:W-:Y:S05]  /*b2f0*/  BSYNC.RECONVERGENT B0 ;  /* 0x0000000000007941 */ /* 0x000fea0003800200 */
.L_x_143:
[----:B------:R-:W-:Y:S01]  /*b300*/  ULEA UR4, UR51, UR48, 0x3 ;  /* 0x0000003033047291 */ /* 0x000fe2000f8e18ff */
[----:B------:R-:W-:-:S04]  /*b310*/  DEPBAR.LE SB0, 0x0 ;  /* 0x000080000000791a */ /* 0x000fc80000000000 */
[----:B------:R-:W-:-:S04]  /*b320*/  UIADD3 UR4, UPT, UPT, UR4, 0x60, URZ ;  /* 0x0000006004047890 */ /* 0x000fc8000fffe0ff */
[----:B------:R-:W-:-:S09]  /*b330*/  UPRMT UR4, UR37, 0x654, UR4 ;  /* 0x0000065425047896 */ /* 0x000fd20008000004 */
[----:B------:R-:W-:Y:S01]  /*b340*/  SYNCS.ARRIVE.TRANS64.RED.A1T0 RZ, [UR4], RZ ;  /* 0x000000ffffff79a7 */ /* 0x000fe20008100404 */
[----:B------:R-:W-:Y:S05]  /*b350*/  EXIT ;  /* 0x000000000000794d */ /* 0x000fea0003800000 */
.L_x_24:
[----:B--2---:R2:W4:Y:S02]  /*b360*/  SYNCS.PHASECHK.TRANS64.TRYWAIT P0, [R3+URZ+0xe0], R2 ;  /* 0x0000e002030075a7 */ /* 0x00452400080011ff */
[----:B----4-:R-:W-:Y:S05]  /*b370*/  @!P0 NANOSLEEP.SYNCS 0x989680 ;  /* 0x009896800000895d */ /* 0x010fea0003900000 */
[----:B------:R-:W4:Y:S02]  /*b380*/  @!P0 SYNCS.PHASECHK.TRANS64 P0, [R3+URZ+0xe0], R2 ;  /* 0x0000e002030085a7 */ /* 0x000f2400080010ff */
[----:B----4-:R-:W-:Y:S05]  /*b390*/  @!P0 BRA `(.L_x_24) ;  /* 0xfffffffc00f08947 */ /* 0x010fea000383ffff */
[----:B------:R-:W-:Y:S05]  /*b3a0*/  BRA `(.L_x_147) ;  /* 0xffffff6400087947 */ /* 0x000fea000383ffff */
.L_x_27:
[----:B-1----:R-:W-:-:S07]  /*b3b0*/  MOV R2, UR33 ;  /* 0x0000002100027c02 */ /* 0x002fce0008000f00 */
.L_x_148:
[----:B-1----:R1:W2:Y:S02]  /*b3c0*/  SYNCS.PHASECHK.TRANS64.TRYWAIT P0, [R2+URZ+0x20], R5 ;  /* 0x00002005020075a7 */ /* 0x0022a400080011ff */
[----:B--2---:R-:W-:Y:S05]  /*b3d0*/  @!P0 NANOSLEEP.SYNCS 0x989680 ;  /* 0x009896800000895d */ /* 0x004fea0003900000 */
[----:B------:R-:W2:Y:S02]  /*b3e0*/  @!P0 SYNCS.PHASECHK.TRANS64 P0, [R2+URZ+0x20], R5 ;  /* 0x00002005020085a7 */ /* 0x000ea400080010ff */
[----:B--2---:R-:W-:Y:S05]  /*b3f0*/  @!P0 BRA `(.L_x_148) ;  /* 0xfffffffc00f08947 */ /* 0x004fea000383ffff */
[----:B------:R-:W-:Y:S05]  /*b400*/  BRA `(.L_x_26) ;  /* 0xffffff64006c7947 */ /* 0x000fea000383ffff */
.L_x_34:
[----:B-1----:R-:W-:-:S07]  /*b410*/  MOV R2, UR17 ;  /* 0x0000001100027c02 */ /* 0x002fce0008000f00 */
.L_x_149:
[----:B-1----:R1:W2:Y:S02]  /*b420*/  SYNCS.PHASECHK.TRANS64.TRYWAIT P0, [R2+URZ+0x20], R5 ;  /* 0x00002005020075a7 */ /* 0x0022a400080011ff */
[----:B--2---:R-:W-:Y:S05]  /*b430*/  @!P0 NANOSLEEP.SYNCS 0x989680 ;  /* 0x009896800000895d */ /* 0x004fea0003900000 */
[----:B------:R-:W2:Y:S02]  /*b440*/  @!P0 SYNCS.PHASECHK.TRANS64 P0, [R2+URZ+0x20], R5 ;  /* 0x00002005020085a7 */ /* 0x000ea400080010ff */
[----:B--2---:R-:W-:Y:S05]  /*b450*/  @!P0 BRA `(.L_x_149) ;  /* 0xfffffffc00f08947 */ /* 0x004fea000383ffff */
[----:B------:R-:W-:Y:S05]  /*b460*/  BRA `(.L_x_33) ;  /* 0xffffff6800247947 */ /* 0x000fea000383ffff */
.L_x_39:
[----:B-1----:R1:W2:Y:S02]  /*b470*/  SYNCS.PHASECHK.TRANS64.TRYWAIT P0, [R2+URZ+0x90], R3 ;  /* 0x00009003020075a7 */ /* 0x0022a400080011ff */
[----:B--2---:R-:W-:Y:S05]  /*b480*/  @!P0 NANOSLEEP.SYNCS 0x989680 ;  /* 0x009896800000895d */ /* 0x004fea0003900000 */
[----:B------:R-:W2:Y:S02]  /*b490*/  @!P0 SYNCS.PHASECHK.TRANS64 P0, [R2+URZ+0x90], R3 ;  /* 0x00009003020085a7 */ /* 0x000ea400080010ff */
[----:B--2---:R-:W-:Y:S05]  /*b4a0*/  @!P0 BRA `(.L_x_39) ;  /* 0xfffffffc00f08947 */ /* 0x004fea000383ffff */
[----:B------:R-:W-:Y:S05]  /*b4b0*/  BRA `(.L_x_150) ;  /* 0xffffff6800c47947 */ /* 0x000fea000383ffff */
.L_x_43:
[----:B---3--:R-:W-:-:S07]  /*b4c0*/  MOV R0, UR4 ;  /* 0x0000000400007c02 */ /* 0x008fce0008000f00 */
.L_x_151:
[----:B-1----:R1:W2:Y:S02]  /*b4d0*/  SYNCS.PHASECHK.TRANS64.TRYWAIT P0, [R0+URZ], R3 ;  /* 0x00000003000075a7 */ /* 0x0022a400080011ff */
[----:B--2---:R-:W-:Y:S05]  /*b4e0*/  @!P0 NANOSLEEP.SYNCS 0x989680 ;  /* 0x009896800000895d */ /* 0x004fea0003900000 */
[----:B------:R-:W2:Y:S02]  /*b4f0*/  @!P0 SYNCS.PHASECHK.TRANS64 P0, [R0+URZ], R3 ;  /* 0x00000003000085a7 */ /* 0x000ea400080010ff */
[----:B--2---:R-:W-:Y:S05]  /*b500*/  @!P0 BRA `(.L_x_151) ;  /* 0xfffffffc00f08947 */ /* 0x004fea000383ffff */
[----:B------:R-:W-:Y:S05]  /*b510*/  BRA `(.L_x_152) ;  /* 0xffffff7000347947 */ /* 0x000fea000383ffff */
.L_x_44:
[----:B---3--:R-:W-:-:S07]  /*b520*/  MOV R0, UR4 ;  /* 0x0000000400007c02 */ /* 0x008fce0008000f00 */
.L_x_153:
[----:B-1----:R1:W2:Y:S02]  /*b530*/  SYNCS.PHASECHK.TRANS64.TRYWAIT P0, [R0+URZ], R3 ;  /* 0x00000003000075a7 */ /* 0x0022a400080011ff */
[----:B--2---:R-:W-:Y:S05]  /*b540*/  @!P0 NANOSLEEP.SYNCS 0x989680 ;  /* 0x009896800000895d */ /* 0x004fea0003900000 */
[----:B------:R-:W2:Y:S02]  /*b550*/  @!P0 SYNCS.PHASECHK.TRANS64 P0, [R0+URZ], R3 ;  /* 0x00000003000085a7 */ /* 0x000ea400080010ff */
[----:B--2---:R-:W-:Y:S05]  /*b560*/  @!P0 BRA `(.L_x_153) ;  /* 0xfffffffc00f08947 */ /* 0x004fea000383ffff */
[----:B------:R-:W-:Y:S05]  /*b570*/  BRA `(.L_x_154) ;  /* 0xffffff7000407947 */ /* 0x000fea000383ffff */
.L_x_45:
[----:B---3--:R-:W-:-:S07]  /*b580*/  MOV R0, UR4 ;  /* 0x0000000400007c02 */ /* 0x008fce0008000f00 */
.L_x_155:
[----:B-1----:R1:W2:Y:S02]  /*b590*/  SYNCS.PHASECHK.TRANS64.TRYWAIT P0, [R0+URZ], R3 ;  /* 0x00000003000075a7 */ /* 0x0022a400080011ff */
[----:B--2---:R-:W-:Y:S05]  /*b5a0*/  @!P0 NANOSLEEP.SYNCS 0x989680 ;  /* 0x009896800000895d */ /* 0x004fea0003900000 */
[----:B------:R-:W2:Y:S02]  /*b5b0*/  @!P0 SYNCS.PHASECHK.TRANS64 P0, [R0+URZ], R3 ;  /* 0x00000003000085a7 */ /* 0x000ea400080010ff */
[----:B--2---:R-:W-:Y:S05]  /*b5c0*/  @!P0 BRA `(.L_x_155) ;  /* 0xfffffffc00f08947 */ /* 0x004fea000383ffff */
[----:B------:R-:W-:Y:S05]  /*b5d0*/  BRA `(.L_x_156) ;  /* 0xffffff70004c7947 */ /* 0x000fea000383ffff */
.L_x_48:
[----:B-1----:R1:W2:Y:S02]  /*b5e0*/  SYNCS.PHASECHK.TRANS64.TRYWAIT P0, [R0+URZ+0xd0], R5 ;  /* 0x0000d005000075a7 */ /* 0x0022a400080011ff */
[----:B--2---:R-:W-:Y:S05]  /*b5f0*/  @!P0 NANOSLEEP.SYNCS 0x989680 ;  /* 0x009896800000895d */ /* 0x004fea0003900000 */
[----:B------:R-:W2:Y:S02]  /*b600*/  @!P0 SYNCS.PHASECHK.TRANS64 P0, [R0+URZ+0xd0], R5 ;  /* 0x0000d005000085a7 */ /* 0x000ea400080010ff */
[----:B--2---:R-:W-:Y:S05]  /*b610*/  @!P0 BRA `(.L_x_48) ;  /* 0xfffffffc00f08947 */ /* 0x004fea000383ffff */
[----:B------:R-:W-:Y:S05]  /*b620*/  BRA `(.L_x_157) ;  /* 0xffffff7000ac7947 */ /* 0x000fea000383ffff */
.L_x_49:
[----:B------:R-:W-:-:S07]  /*b630*/  MOV R0, UR5 ;  /* 0x0000000500007c02 */ /* 0x000fce0008000f00 */
.L_x_158:
[----:B-1----:R1:W2:Y:S02]  /*b640*/  SYNCS.PHASECHK.TRANS64.TRYWAIT P0, [R0+URZ+0xa0], R7 ;  /* 0x0000a007000075a7 */ /* 0x0022a400080011ff */
[----:B--2---:R-:W-:Y:S05]  /*b650*/  @!P0 NANOSLEEP.SYNCS 0x989680 ;  /* 0x009896800000895d */ /* 0x004fea0003900000 */
[----:B------:R-:W2:Y:S02]  /*b660*/  @!P0 SYNCS.PHASECHK.TRANS64 P0, [R0+URZ+0xa0], R7 ;  /* 0x0000a007000085a7 */ /* 0x000ea400080010ff */
[----:B--2---:R-:W-:Y:S05]  /*b670*/  @!P0 BRA `(.L_x_158) ;  /* 0xfffffffc00f08947 */ /* 0x004fea000383ffff */
[----:B------:R-:W-:Y:S05]  /*b680*/  BRA `(.L_x_159) ;  /* 0xffffff7000bc7947 */ /* 0x000fea000383ffff */
.L_x_50:
[----:B-1----:R1:W2:Y:S02]  /*b690*/  SYNCS.PHASECHK.TRANS64.TRYWAIT P1, [R0+URZ+0x90], R5 ;  /* 0x00009005000075a7 */ /* 0x0022a400080211ff */
[----:B--2---:R-:W-:Y:S05]  /*b6a0*/  @!P1 NANOSLEEP.SYNCS 0x989680 ;  /* 0x009896800000995d */ /* 0x004fea0003900000 */
[----:B------:R-:W2:Y:S02]  /*b6b0*/  @!P1 SYNCS.PHASECHK.TRANS64 P1, [R0+URZ+0x90], R5 ;  /* 0x00009005000095a7 */ /* 0x000ea400080210ff */
[----:B--2---:R-:W-:Y:S05]  /*b6c0*/  @!P1 BRA `(.L_x_50) ;  /* 0xfffffffc00f09947 */ /* 0x004fea000383ffff */
[----:B------:R-:W-:Y:S05]  /*b6d0*/  BRA `(.L_x_160) ;  /* 0xffffff7000ec7947 */ /* 0x000fea000383ffff */
.L_x_53:
[----:B------:R-:W-:-:S07]  /*b6e0*/  MOV R0, UR5 ;  /* 0x0000000500007c02 */ /* 0x000fce0008000f00 */
.L_x_161:
[----:B-1----:R1:W2:Y:S02]  /*b6f0*/  SYNCS.PHASECHK.TRANS64.TRYWAIT P0, [R0+URZ+0xa0], R3 ;  /* 0x0000a003000075a7 */ /* 0x0022a400080011ff */
[----:B--2---:R-:W-:Y:S05]  /*b700*/  @!P0 NANOSLEEP.SYNCS 0x989680 ;  /* 0x009896800000895d */ /* 0x004fea0003900000 */
[----:B------:R-:W2:Y:S02]  /*b710*/  @!P0 SYNCS.PHASECHK.TRANS64 P0, [R0+URZ+0xa0], R3 ;  /* 0x0000a003000085a7 */ /* 0x000ea400080010ff */
[----:B--2---:R-:W-:Y:S05]  /*b720*/  @!P0 BRA `(.L_x_161) ;  /* 0xfffffffc00f08947 */ /* 0x004fea000383ffff */
[----:B------:R-:W-:Y:S05]  /*b730*/  BRA `(.L_x_52) ;  /* 0xffffff7400407947 */ /* 0x000fea000383ffff */
.L_x_62:
[----:B-1----:R-:W-:-:S04]  /*b740*/  MOV R4, UR6 ;  /* 0x0000000600047c02 */ /* 0x002fc80008000f00 */
[----:B------:R1:W2:Y:S03]  /*b750*/  SYNCS.PHASECHK.TRANS64.TRYWAIT P0, [R4+URZ+0x8], R5 ;  /* 0x00000805040075a7 */ /* 0x0002a600080011ff */
[----:B--2---:R-:W-:Y:S05]  /*b760*/  @!P0 NANOSLEEP.SYNCS 0x989680 ;  /* 0x009896800000895d */ /* 0x004fea0003900000 */
[----:B------:R-:W2:Y:S02]  /*b770*/  @!P0 SYNCS.PHASECHK.TRANS64 P0, [R4+URZ+0x8], R5 ;  /* 0x00000805040085a7 */ /* 0x000ea400080010ff */
[----:B--2---:R-:W-:Y:S05]  /*b780*/  @!P0 BRA `(.L_x_62) ;  /* 0xfffffffc00ec8947 */ /* 0x004fea000383ffff */
[----:B------:R-:W-:Y:S05]  /*b790*/  BRA `(.L_x_61) ;  /* 0xffffff7400f47947 */ /* 0x000fea000383ffff */
.L_x_64:
[----:B------:R-:W-:Y:S01]  /*b7a0*/  BSSY B0, `(.L_x_162) ;  /* 0x0000006000007945 */ /* 0x000fe20003800000 */
[----:B------:R-:W-:-:S07]  /*b7b0*/  MOV R15, 0xffffffff ;  /* 0xffffffff000f7802 */ /* 0x000fce0000000f00 */
[----:B-1---5:R-:W-:Y:S05]  /*b7c0*/  WARPSYNC.COLLECTIVE R15, `(.L_x_163) ;  /* 0x000000000f0c7348 */ /* 0x022fea0003c00000 */
[----:B------:R-:W-:Y:S02]  /*b7d0*/  ELECT P6, UR79, PT ;  /* 0x00000000004f782f */ /* 0x000fe400038c0000 */
[----:B------:R-:W-:Y:S01]  /*b7e0*/  MOV R14, UR79 ;  /* 0x0000004f000e7c02 */ /* 0x000fe20008000f00 */
[----:B-1---5:R-:W-:Y:S10]  /*b7f0*/  ENDCOLLECTIVE ;  /* 0x000000000000791b */ /* 0x022ff40003800000 */
.L_x_163:
[----:B------:R-:W-:Y:S05]  /*b800*/  BSYNC B0 ;  /* 0x0000000000007941 */ /* 0x000fea0003800000 */
.L_x_162:
[----:B------:R-:W-:Y:S05]  /*b810*/  BRA `(.L_x_164) ;  /* 0xffffff7800247947 */ /* 0x000fea000383ffff */
.L_x_66:
[----:B-1----:R-:W-:-:S04]  /*b820*/  MOV R2, UR6 ;  /* 0x0000000600027c02 */ /* 0x002fc80008000f00 */
[----:B------:R1:W2:Y:S03]  /*b830*/  SYNCS.PHASECHK.TRANS64.TRYWAIT P0, [R2+URZ+0x8], R3 ;  /* 0x00000803020075a7 */ /* 0x0002a600080011ff */
[----:B--2---:R-:W-:Y:S05]  /*b840*/  @!P0 NANOSLEEP.SYNCS 0x989680 ;  /* 0x009896800000895d */ /* 0x004fea0003900000 */
[----:B------:R-:W2:Y:S02]  /*b850*/  @!P0 SYNCS.PHASECHK.TRANS64 P0, [R2+URZ+0x8], R3 ;  /* 0x00000803020085a7 */ /* 0x000ea400080010ff */
[----:B--2---:R-:W-:Y:S05]  /*b860*/  @!P0 BRA `(.L_x_66) ;  /* 0xfffffffc00ec8947 */ /* 0x004fea000383ffff */
[----:B------:R-:W-:Y:S05]  /*b870*/  BRA `(.L_x_65) ;  /* 0xffffff7800287947 */ /* 0x000fea000383ffff */
.L_x_67:
[----:B-1----:R1:W2:Y:S02]  /*b880*/  SYNCS.PHASECHK.TRANS64.TRYWAIT P0, [R0+URZ+0x90], R5 ;  /* 0x00009005000075a7 */ /* 0x0022a400080011ff */
[----:B--2---:R-:W-:Y:S05]  /*b890*/  @!P0 NANOSLEEP.SYNCS 0x989680 ;  /* 0x009896800000895d */ /* 0x004fea0003900000 */
[----:B------:R-:W2:Y:S02]  /*b8a0*/  @!P0 SYNCS.PHASECHK.TRANS64 P0, [R0+URZ+0x90], R5 ;  /* 0x00009005000085a7 */ /* 0x000ea400080010ff */
[----:B--2---:R-:W-:Y:S05]  /*b8b0*/  @!P0 BRA `(.L_x_67) ;  /* 0xfffffffc00f08947 */ /* 0x004fea000383ffff */
[----:B------:R-:W-:Y:S05]  /*b8c0*/  BRA `(.L_x_165) ;  /* 0xffffff7c00047947 */ /* 0x000fea000383ffff */
.L_x_69:
[----:B------:R-:W-:-:S07]  /*b8d0*/  MOV R0, UR10 ;  /* 0x0000000a00007c02 */ /* 0x000fce0008000f00 */
.L_x_166:
[----:B-1----:R1:W2:Y:S02]  /*b8e0*/  SYNCS.PHASECHK.TRANS64.TRYWAIT P0, [R0+URZ+0xc0], R5 ;  /* 0x0000c005000075a7 */ /* 0x0022a400080011ff */
[----:B--2---:R-:W-:Y:S05]  /*b8f0*/  @!P0 NANOSLEEP.SYNCS 0x989680 ;  /* 0x009896800000895d */ /* 0x004fea0003900000 */
[----:B------:R-:W2:Y:S02]  /*b900*/  @!P0 SYNCS.PHASECHK.TRANS64 P0, [R0+URZ+0xc0], R5 ;  /* 0x0000c005000085a7 */ /* 0x000ea400080010ff */
[----:B--2---:R-:W-:Y:S05]  /*b910*/  @!P0 BRA `(.L_x_166) ;  /* 0xfffffffc00f08947 */ /* 0x004fea000383ffff */
[----:B------:R-:W-:Y:S05]  /*b920*/  BRA `(.L_x_167) ;  /* 0xffffff7c00507947 */ /* 0x000fea000383ffff */
.L_x_72:
[----:B------:R-:W-:Y:S07]  /*b930*/  MOV R0, UR9 ;  /* 0x0000000900007c02 */ /* 0x000fee0008000f00 */
.L_x_168:
[----:B-1----:R1:W2:Y:S02]  /*b940*/  SYNCS.PHASECHK.TRANS64.TRYWAIT P0, [R0+URZ], R5 ;  /* 0x00000005000075a7 */ /* 0x0022a400080011ff */
[----:B--2---:R-:W-:Y:S05]  /*b950*/  @!P0 NANOSLEEP.SYNCS 0x989680 ;  /* 0x009896800000895d */ /* 0x004fea0003900000 */
[----:B------:R-:W2:Y:S02]  /*b960*/  @!P0 SYNCS.PHASECHK.TRANS64 P0, [R0+URZ], R5 ;  /* 0x00000005000085a7 */ /* 0x000ea400080010ff */
[----:B--2---:R-:W-:Y:S05]  /*b970*/  @!P0 BRA `(.L_x_168) ;  /* 0xfffffffc00f08947 */ /* 0x004fea000383ffff */
[----:B------:R-:W-:Y:S05]  /*b980*/  BRA `(.L_x_71) ;  /* 0xffffff7c00647947 */ /* 0x000fea000383ffff */
.L_x_76:
[----:B-1----:R-:W-:-:S07]  /*b990*/  MOV R0, UR5 ;  /* 0x0000000500007c02 */ /* 0x002fce0008000f00 */
.L_x_169:
[----:B-1----:R1:W2:Y:S02]  /*b9a0*/  SYNCS.PHASECHK.TRANS64.TRYWAIT P0, [R0+URZ], R3 ;  /* 0x00000003000075a7 */ /* 0x0022a400080011ff */
[----:B--2---:R-:W-:Y:S05]  /*b9b0*/  @!P0 NANOSLEEP.SYNCS 0x989680 ;  /* 0x009896800000895d */ /* 0x004fea0003900000 */
[----:B------:R-:W2:Y:S02]  /*b9c0*/  @!P0 SYNCS.PHASECHK.TRANS64 P0, [R0+URZ], R3 ;  /* 0x00000003000085a7 */ /* 0x000ea400080010ff */
[----:B--2---:R-:W-:Y:S05]  /*b9d0*/  @!P0 BRA `(.L_x_169) ;  /* 0xfffffffc00f08947 */ /* 0x004fea000383ffff */
[----:B------:R-:W-:Y:S05]  /*b9e0*/  BRA `(.L_x_170) ;  /* 0xffffff8000307947 */ /* 0x000fea000383ffff */
.L_x_79:
[----:B------:R-:W-:-:S07]  /*b9f0*/  MOV R0, UR8 ;  /* 0x0000000800007c02 */ /* 0x000fce0008000f00 */
.L_x_171:
[----:B-1----:R1:W2:Y:S02]  /*ba00*/  SYNCS.PHASECHK.TRANS64.TRYWAIT P1, [R0+URZ+0xf0], R3 ;  /* 0x0000f003000075a7 */ /* 0x0022a400080211ff */
[----:B--2---:R-:W-:Y:S05]  /*ba10*/  @!P1 NANOSLEEP.SYNCS 0x989680 ;  /* 0x009896800000995d */ /* 0x004fea0003900000 */
[----:B------:R-:W2:Y:S02]  /*ba20*/  @!P1 SYNCS.PHASECHK.TRANS64 P1, [R0+URZ+0xf0], R3 ;  /* 0x0000f003000095a7 */ /* 0x000ea400080210ff */
[----:B--2---:R-:W-:Y:S05]  /*ba30*/  @!P1 BRA `(.L_x_171) ;  /* 0xfffffffc00f09947 */ /* 0x004fea000383ffff */
[----:B------:R-:W-:Y:S05]  /*ba40*/  BRA `(.L_x_172) ;  /* 0xffffff80007c7947 */ /* 0x000fea000383ffff */
.L_x_84:
[----:B--2---:R2:W4:Y:S02]  /*ba50*/  SYNCS.PHASECHK.TRANS64.TRYWAIT P0, [R0+URZ+0x90], R3 ;  /* 0x00009003000075a7 */ /* 0x00452400080011ff */
[----:B----4-:R-:W-:Y:S05]  /*ba60*/  @!P0 NANOSLEEP.SYNCS 0x989680 ;  /* 0x009896800000895d */ /* 0x010fea0003900000 */
[----:B------:R-:W4:Y:S02]  /*ba70*/  @!P0 SYNCS.PHASECHK.TRANS64 P0, [R0+URZ+0x90], R3 ;  /* 0x00009003000085a7 */ /* 0x000f2400080010ff */
[----:B----4-:R-:W-:Y:S05]  /*ba80*/  @!P0 BRA `(.L_x_84) ;  /* 0xfffffffc00f08947 */ /* 0x010fea000383ffff */
[----:B------:R-:W-:Y:S05]  /*ba90*/  BRA `(.L_x_173) ;  /* 0xffffff8400907947 */ /* 0x000fea000383ffff */
.L_x_87:
[----:B------:R-:W-:Y:S07]  /*baa0*/  MOV R0, UR7 ;  /* 0x0000000700007c02 */ /* 0x000fee0008000f00 */
.L_x_174:
[----:B--2---:R2:W4:Y:S02]  /*bab0*/  SYNCS.PHASECHK.TRANS64.TRYWAIT P0, [R0+URZ+0x88], R3 ;  /* 0x00008803000075a7 */ /* 0x00452400080011ff */
[----:B----4-:R-:W-:Y:S05]  /*bac0*/  @!P0 NANOSLEEP.SYNCS 0x989680 ;  /* 0x009896800000895d */ /* 0x010fea0003900000 */
[----:B------:R-:W4:Y:S02]  /*bad0*/  @!P0 SYNCS.PHASECHK.TRANS64 P0, [R0+URZ+0x88], R3 ;  /* 0x00008803000085a7 */ /* 0x000f2400080010ff */
[----:B----4-:R-:W-:Y:S05]  /*bae0*/  @!P0 BRA `(.L_x_174) ;  /* 0xfffffffc00f08947 */ /* 0x010fea000383ffff */
[----:B------:R-:W-:Y:S05]  /*baf0*/  BRA `(.L_x_86) ;  /* 0xffffff8800707947 */ /* 0x000fea000383ffff */
.L_x_90:
[----:B------:R-:W-:Y:S07]  /*bb00*/  MOV R3, UR7 ;  /* 0x0000000700037c02 */ /* 0x000fee0008000f00 */
.L_x_175:
[----:B-1----:R1:W2:Y:S02]  /*bb10*/  SYNCS.PHASECHK.TRANS64.TRYWAIT P0, [R3+URZ+0x60], R12 ;  /* 0x0000600c030075a7 */ /* 0x0022a400080011ff */
[----:B--2---:R-:W-:Y:S05]  /*bb20*/  @!P0 NANOSLEEP.SYNCS 0x989680 ;  /* 0x009896800000895d */ /* 0x004fea0003900000 */
[----:B------:R-:W2:Y:S02]  /*bb30*/  @!P0 SYNCS.PHASECHK.TRANS64 P0, [R3+URZ+0x60], R12 ;  /* 0x0000600c030085a7 */ /* 0x000ea400080010ff */
[----:B--2---:R-:W-:Y:S05]  /*bb40*/  @!P0 BRA `(.L_x_175) ;  /* 0xfffffffc00f08947 */ /* 0x004fea000383ffff */
[----:B------:R-:W-:Y:S05]  /*bb50*/  BRA `(.L_x_176) ;  /* 0xffffff8800e87947 */ /* 0x000fea000383ffff */
.L_x_91:
[----:B-1----:R-:W-:Y:S07]  /*bb60*/  MOV R3, UR7 ;  /* 0x0000000700037c02 */ /* 0x002fee0008000f00 */
.L_x_177:
[----:B-1----:R1:W2:Y:S02]  /*bb70*/  SYNCS.PHASECHK.TRANS64.TRYWAIT P0, [R3+URZ+0x68], R12 ;  /* 0x0000680c030075a7 */ /* 0x0022a400080011ff */
[----:B--2---:R-:W-:Y:S05]  /*bb80*/  @!P0 NANOSLEEP.SYNCS 0x989680 ;  /* 0x009896800000895d */ /* 0x004fea0003900000 */
[----:B------:R-:W2:Y:S02]  /*bb90*/  @!P0 SYNCS.PHASECHK.TRANS64 P0, [R3+URZ+0x68], R12 ;  /* 0x0000680c030085a7 */ /* 0x000ea400080010ff */
[----:B--2---:R-:W-:Y:S05]  /*bba0*/  @!P0 BRA `(.L_x_177) ;  /* 0xfffffffc00f08947 */ /* 0x004fea000383ffff */
[----:B------:R-:W-:Y:S05]  /*bbb0*/  BRA `(.L_x_178) ;  /* 0xffffff8c00247947 */ /* 0x000fea000383ffff */
.L_x_92:
[----:B-1----:R-:W-:Y:S07]  /*bbc0*/  MOV R3, UR7 ;  /* 0x0000000700037c02 */ /* 0x002fee0008000f00 */
.L_x_179:
[----:B-1----:R1:W2:Y:S02]  /*bbd0*/  SYNCS.PHASECHK.TRANS64.TRYWAIT P0, [R3+URZ+0x70], R12 ;  /* 0x0000700c030075a7 */ /* 0x0022a400080011ff */
[----:B--2---:R-:W-:Y:S05]  /*bbe0*/  @!P0 NANOSLEEP.SYNCS 0x989680 ;  /* 0x009896800000895d */ /* 0x004fea0003900000 */
[----:B------:R-:W2:Y:S02]  /*bbf0*/  @!P0 SYNCS.PHASECHK.TRANS64 P0, [R3+URZ+0x70], R12 ;  /* 0x0000700c030085a7 */ /* 0x000ea400080010ff */
[----:B--2---:R-:W-:Y:S05]  /*bc00*/  @!P0 BRA `(.L_x_179) ;  /* 0xfffffffc00f08947 */ /* 0x004fea000383ffff */
[----:B------:R-:W-:Y:S05]  /*bc10*/  BRA `(.L_x_180) ;  /* 0xffffff8c006c7947 */ /* 0x000fea000383ffff */
.L_x_93:
[----:B------:R-:W-:Y:S07]  /*bc20*/  MOV R3, UR7 ;  /* 0x0000000700037c02 */ /* 0x000fee0008000f00 */
.L_x_181:
[----:B-1----:R1:W2:Y:S02]  /*bc30*/  SYNCS.PHASECHK.TRANS64.TRYWAIT P0, [R3+URZ+0x78], R12 ;  /* 0x0000780c030075a7 */ /* 0x0022a400080011ff */
[----:B--2---:R-:W-:Y:S05]  /*bc40*/  @!P0 NANOSLEEP.SYNCS 0x989680 ;  /* 0x009896800000895d */ /* 0x004fea0003900000 */
[----:B------:R-:W2:Y:S02]  /*bc50*/  @!P0 SYNCS.PHASECHK.TRANS64 P0, [R3+URZ+0x78], R12 ;  /* 0x0000780c030085a7 */ /* 0x000ea400080010ff */
[----:B--2---:R-:W-:Y:S05]  /*bc60*/  @!P0 BRA `(.L_x_181) ;  /* 0xfffffffc00f08947 */ /* 0x004fea000383ffff */
[----:B------:R-:W-:Y:S05]  /*bc70*/  BRA `(.L_x_182) ;  /* 0xffffff8c00f47947 */ /* 0x000fea000383ffff */
.L_x_95:
[----:B------:R-:W-:-:S07]  /*bc80*/  MOV R0, UR7 ;  /* 0x0000000700007c02 */ /* 0x000fce0008000f00 */
.L_x_183:
[----:B-1----:R1:W4:Y:S02]  /*bc90*/  SYNCS.PHASECHK.TRANS64.TRYWAIT P0, [R0+URZ+0x60], R3 ;  /* 0x00006003000075a7 */ /* 0x00232400080011ff */
[----:B----4-:R-:W-:Y:S05]  /*bca0*/  @!P0 NANOSLEEP.SYNCS 0x989680 ;  /* 0x009896800000895d */ /* 0x010fea0003900000 */
[----:B------:R-:W4:Y:S02]  /*bcb0*/  @!P0 SYNCS.PHASECHK.TRANS64 P0, [R0+URZ+0x60], R3 ;  /* 0x00006003000085a7 */ /* 0x000f2400080010ff */
[----:B----4-:R-:W-:Y:S05]  /*bcc0*/  @!P0 BRA `(.L_x_183) ;  /* 0xfffffffc00f08947 */ /* 0x010fea000383ffff */
[----:B------:R-:W-:Y:S05]  /*bcd0*/  BRA `(.L_x_184) ;  /* 0xffffff9000647947 */ /* 0x000fea000383ffff */
.L_x_96:
[----:B-1----:R-:W-:-:S07]  /*bce0*/  MOV R0, UR7 ;  /* 0x0000000700007c02 */ /* 0x002fce0008000f00 */
.L_x_185:
[----:B-1----:R1:W4:Y:S02]  /*bcf0*/  SYNCS.PHASECHK.TRANS64.TRYWAIT P0, [R0+URZ+0x68], R3 ;  /* 0x00006803000075a7 */ /* 0x00232400080011ff */
[----:B----4-:R-:W-:Y:S05]  /*bd00*/  @!P0 NANOSLEEP.SYNCS 0x989680 ;  /* 0x009896800000895d */ /* 0x010fea0003900000 */
[----:B------:R-:W4:Y:S02]  /*bd10*/  @!P0 SYNCS.PHASECHK.TRANS64 P0, [R0+URZ+0x68], R3 ;  /* 0x00006803000085a7 */ /* 0x000f2400080010ff */
[----:B----4-:R-:W-:Y:S05]  /*bd20*/  @!P0 BRA `(.L_x_185) ;  /* 0xfffffffc00f08947 */ /* 0x010fea000383ffff */
[----:B------:R-:W-:Y:S05]  /*bd30*/  BRA `(.L_x_186) ;  /* 0xffffff9000547947 */ /* 0x000fea000383ffff */
.L_x_97:
[----:B-1----:R-:W-:-:S07]  /*bd40*/  MOV R0, UR7 ;  /* 0x0000000700007c02 */ /* 0x002fce0008000f00 */
.L_x_187:
[----:B-1----:R1:W4:Y:S02]  /*bd50*/  SYNCS.PHASECHK.TRANS64.TRYWAIT P0, [R0+URZ+0x70], R3 ;  /* 0x00007003000075a7 */ /* 0x00232400080011ff */
[----:B----4-:R-:W-:Y:S05]  /*bd60*/  @!P0 NANOSLEEP.SYNCS 0x989680 ;  /* 0x009896800000895d */ /* 0x010fea0003900000 */
[----:B------:R-:W4:Y:S02]  /*bd70*/  @!P0 SYNCS.PHASECHK.TRANS64 P0, [R0+URZ+0x70], R3 ;  /* 0x00007003000085a7 */ /* 0x000f2400080010ff */
[----:B----4-:R-:W-:Y:S05]  /*bd80*/  @!P0 BRA `(.L_x_187) ;  /* 0xfffffffc00f08947 */ /* 0x010fea000383ffff */
[----:B------:R-:W-:Y:S05]  /*bd90*/  BRA `(.L_x_188) ;  /* 0xffffff9000447947 */ /* 0x000fea000383ffff */
.L_x_99:
[----:B--2---:R2:W3:Y:S02]  /*bda0*/  SYNCS.PHASECHK.TRANS64.TRYWAIT P0, [R0+URZ+0x90], R3 ;  /* 0x00009003000075a7 */ /* 0x0044e400080011ff */
[----:B---3--:R-:W-:Y:S05]  /*bdb0*/  @!P0 NANOSLEEP.SYNCS 0x989680 ;  /* 0x009896800000895d */ /* 0x008fea0003900000 */
[----:B------:R-:W3:Y:S02]  /*bdc0*/  @!P0 SYNCS.PHASECHK.TRANS64 P0, [R0+URZ+0x90], R3 ;  /* 0x00009003000085a7 */ /* 0x000ee400080010ff */
[----:B---3--:R-:W-:Y:S05]  /*bdd0*/  @!P0 BRA `(.L_x_99) ;  /* 0xfffffffc00f08947 */ /* 0x008fea000383ffff */
[----:B------:R-:W-:Y:S05]  /*bde0*/  BRA `(.L_x_189) ;  /* 0xffffff9400187947 */ /* 0x000fea000383ffff */
.L_x_110:
[----:B-1----:R-:W-:Y:S04]  /*bdf0*/  MOV R3, UR48 ;  /* 0x0000003000037c02 */ /* 0x002fe80008000f00 */
[----:B------:R1:W3:Y:S03]  /*be00*/  SYNCS.PHASECHK.TRANS64.TRYWAIT P1, [R3+URZ+0x40], R4 ;  /* 0x00004004030075a7 */ /* 0x0002e600080211ff */
[----:B---3--:R-:W-:Y:S05]  /*be10*/  @!P1 NANOSLEEP.SYNCS 0x989680 ;  /* 0x009896800000995d */ /* 0x008fea0003900000 */
[----:B------:R-:W3:Y:S02]  /*be20*/  @!P1 SYNCS.PHASECHK.TRANS64 P1, [R3+URZ+0x40], R4 ;  /* 0x00004004030095a7 */ /* 0x000ee400080210ff */
[----:B---3--:R-:W-:Y:S05]  /*be30*/  @!P1 BRA `(.L_x_110) ;  /* 0xfffffffc00ec9947 */ /* 0x008fea000383ffff */
[----:B------:R-:W-:Y:S05]  /*be40*/  BRA `(.L_x_109) ;  /* 0xffffffa0006c7947 */ /* 0x000fea000383ffff */
.L_x_112:
[----:B-1----:R1:W4:Y:S02]  /*be50*/  SYNCS.PHASECHK.TRANS64.TRYWAIT P0, [R179+URZ+0xb0], R0 ;  /* 0x0000b000b30075a7 */ /* 0x00232400080011ff */
[----:B----4-:R-:W-:Y:S05]  /*be60*/  @!P0 NANOSLEEP.SYNCS 0x989680 ;  /* 0x009896800000895d */ /* 0x010fea0003900000 */
[----:B------:R-:W4:Y:S02]  /*be70*/  @!P0 SYNCS.PHASECHK.TRANS64 P0, [R179+URZ+0xb0], R0 ;  /* 0x0000b000b30085a7 */ /* 0x000f2400080010ff */
[----:B----4-:R-:W-:Y:S05]  /*be80*/  @!P0 BRA `(.L_x_112) ;  /* 0xfffffffc00f08947 */ /* 0x010fea000383ffff */
[----:B------:R-:W-:Y:S05]  /*be90*/  BRA `(.L_x_111) ;  /* 0xffffffa000cc7947 */ /* 0x000fea000383ffff */
.L_x_121:
[----:B--2---:R2:W3:Y:S02]  /*bea0*/  SYNCS.PHASECHK.TRANS64.TRYWAIT P0, [R3+URZ+0x40], R0 ;  /* 0x00004000030075a7 */ /* 0x0044e400080011ff */
[----:B---3--:R-:W-:Y:S05]  /*beb0*/  @!P0 NANOSLEEP.SYNCS 0x989680 ;  /* 0x009896800000895d */ /* 0x008fea0003900000 */
[----:B------:R-:W3:Y:S02]  /*bec0*/  @!P0 SYNCS.PHASECHK.TRANS64 P0, [R3+URZ+0x40], R0 ;  /* 0x00004000030085a7 */ /* 0x000ee400080010ff */
[----:B---3--:R-:W-:Y:S05]  /*bed0*/  @!P0 BRA `(.L_x_121) ;  /* 0xfffffffc00f08947 */ /* 0x008fea000383ffff */
[----:B------:R-:W-:Y:S05]  /*bee0*/  BRA `(.L_x_120) ;  /* 0xffffffb400947947 */ /* 0x000fea000383ffff */
.L_x_129:
[----:B--2---:R2:W3:Y:S02]  /*bef0*/  SYNCS.PHASECHK.TRANS64.TRYWAIT P0, [R0+URZ+0x40], R7 ;  /* 0x00004007000075a7 */ /* 0x0044e400080011ff */
[----:B---3--:R-:W-:Y:S05]  /*bf00*/  @!P0 NANOSLEEP.SYNCS 0x989680 ;  /* 0x009896800000895d */ /* 0x008fea0003900000 */
[----:B------:R-:W3:Y:S02]  /*bf10*/  @!P0 SYNCS.PHASECHK.TRANS64 P0, [R0+URZ+0x40], R7 ;  /* 0x00004007000085a7 */ /* 0x000ee400080010ff */
[----:B---3--:R-:W-:Y:S05]  /*bf20*/  @!P0 BRA `(.L_x_129) ;  /* 0xfffffffc00f08947 */ /* 0x008fea000383ffff */
[----:B------:R-:W-:Y:S05]  /*bf30*/  BRA `(.L_x_128) ;  /* 0xffffffc800887947 */ /* 0x000fea000383ffff */
.L_x_137:
[----:B-1----:R1:W2:Y:S02]  /*bf40*/  SYNCS.PHASECHK.TRANS64.TRYWAIT P0, [R3+URZ+0x40], R0 ;  /* 0x00004000030075a7 */ /* 0x0022a400080011ff */
[----:B--2---:R-:W-:Y:S05]  /*bf50*/  @!P0 NANOSLEEP.SYNCS 0x989680 ;  /* 0x009896800000895d */ /* 0x004fea0003900000 */
[----:B------:R-:W2:Y:S02]  /*bf60*/  @!P0 SYNCS.PHASECHK.TRANS64 P0, [R3+URZ+0x40], R0 ;  /* 0x00004000030085a7 */ /* 0x000ea400080010ff */
[----:B--2---:R-:W-:Y:S05]  /*bf70*/  @!P0 BRA `(.L_x_137) ;  /* 0xfffffffc00f08947 */ /* 0x004fea000383ffff */
[----:B------:R-:W-:Y:S05]  /*bf80*/  BRA `(.L_x_136) ;  /* 0xffffffdc007c7947 */ /* 0x000fea000383ffff */
        .weak           $__internal_0_$__cuda_sm10x_tcgen05_guardrail_trap_col_being_dealloced_not_returned_by_alloc
        .type           $__internal_0_$__cuda_sm10x_tcgen05_guardrail_trap_col_being_dealloced_not_returned_by_alloc,@function
        .size           $__internal_0_$__cuda_sm10x_tcgen05_guardrail_trap_col_being_dealloced_not_returned_by_alloc,($__internal_1_$__cuda_sm10x_tcgen05_guardrail_trap_phase_invalid_during_alloc - $__internal_0_$__cuda_sm10x_tcgen05_guardrail_trap_col_being_dealloced_not_returned_by_alloc)
$__internal_0_$__cuda_sm10x_tcgen05_guardrail_trap_col_being_dealloced_not_returned_by_alloc:
[----:B------:R-:W-:Y:S05]  /*bf90*/  BPT.TRAP 0x1 ;  /* 0x000000040000795c */ /* 0x000fea0000300000 */
[----:B------:R-:W-:-:S04]  /*bfa0*/  HFMA2 R3, -RZ, RZ, 0, 0 ;  /* 0x00000000ff037431 */ /* 0x000fc800000001ff */
[----:B------:R-:W-:Y:S05]  /*bfb0*/  RET.REL.NODEC R2 `(_ZN7cutlass13device_kernelINS_4gemm6kernel13GemmUniversalIN4cute5tupleIJiiiiEEENS1_10collective13CollectiveMmaINS1_35MainloopSm100TmaUmmaWarpSpecializedILi4ELi2ELi2ENS5_IJNS4_1CILi2EEENSA_ILi1EEESC_EEEEENS5_IJNSA_ILi256EEESF_NSA_ILi32EEEEEENS_6half_tENS5_IJlSC_lEEESI_SJ_NS4_8TiledMMAINS4_8MMA_AtomIJNS4_26SM100_MMA_F16BF16_2x1SM_SSISI_SI_fLi256ELi256ELNS4_4UMMA5MajorE0ELSO_0ELNSN_7ScaleInE0ELSP_0EEEEEENS4_6LayoutINS5_IJSC_SC_SC_EEENS5_IJNSA_ILi0EEESU_SU_EEEEENS5_IJNS4_10UnderscoreESX_SX_EEEEENS4_18SM100_TMA_2SM_LOADENS4_14ComposedLayoutINS4_7SwizzleILi2ELi4ELi3EEENS4_18smem_ptr_flag_bitsILi16EEENSS_INS5_IJNSA_ILi8EEESG_EEENS5_IJSG_SC_EEEEEEEvNS4_8identityES10_S1A_vS1B_EENS_8epilogue10collective18CollectiveEpilogueINS1D_23Sm100TmaWarpSpecializedILi4ELi2ELi64ELb1ELb0EEEJNS5_IJNSA_ILi128EEESF_SG_EEENS5_IJNSS_IS1I_SC_EENSS_INSA_ILi64EEESC_EEEEESI_SJ_SI_SJ_NS1D_6fusion15FusionCallbacksIS1H_NS1O_17LinearCombinationISI_fSI_fLNS_15FloatRoundStyleE2EEES1J_S1N_JEEENS4_5SM1004TMEM4LOAD26SM100_TMEM_LOAD_32dp32b64xENS4_13SM90_TMA_LOADENS11_INS12_ILi3ELi4ELi3EEES15_NSS_INS5_IJS16_S1L_EEENS5_IJS1L_SC_EEEEEEENS4_39AutoVectorizingCopyWithAssumedAlignmentILi128EEENS4_14SM90_TMA_STOREES23_S25_S25_EEEvvEEEEvNT_6ParamsE) ;  /* 0xffffff4002107950 */ /* 0x000fea0003c3ffff */
        .weak           $__internal_1_$__cuda_sm10x_tcgen05_guardrail_trap_phase_invalid_during_alloc
        .type           $__internal_1_$__cuda_sm10x_tcgen05_guardrail_trap_phase_invalid_during_alloc,@function
        .size           $__internal_1_$__cuda_sm10x_tcgen05_guardrail_trap_phase_invalid_during_alloc,($__internal_2_$__cuda_sm10x_tcgen05_guardrail_trap_unallocated_columns_being_dealloced - $__internal_1_$__cuda_sm10x_tcgen05_guardrail_trap_phase_invalid_during_alloc)
$__internal_1_$__cuda_sm10x_tcgen05_guardrail_trap_phase_invalid_during_alloc:
[----:B------:R-:W-:Y:S05]  /*bfc0*/  BPT.TRAP 0x1 ;  /* 0x000000040000795c */ /* 0x000fea0000300000 */
[----:B------:R-:W-:-:S04]  /*bfd0*/  MOV R3, 0x0 ;  /* 0x0000000000037802 */ /* 0x000fc80000000f00 */
[----:B------:R-:W-:Y:S05]  /*bfe0*/  RET.REL.NODEC R2 `(_ZN7cutlass13device_kernelINS_4gemm6kernel13GemmUniversalIN4cute5tupleIJiiiiEEENS1_10collective13CollectiveMmaINS1_35MainloopSm100TmaUmmaWarpSpecializedILi4ELi2ELi2ENS5_IJNS4_1CILi2EEENSA_ILi1EEESC_EEEEENS5_IJNSA_ILi256EEESF_NSA_ILi32EEEEEENS_6half_tENS5_IJlSC_lEEESI_SJ_NS4_8TiledMMAINS4_8MMA_AtomIJNS4_26SM100_MMA_F16BF16_2x1SM_SSISI_SI_fLi256ELi256ELNS4_4UMMA5MajorE0ELSO_0ELNSN_7ScaleInE0ELSP_0EEEEEENS4_6LayoutINS5_IJSC_SC_SC_EEENS5_IJNSA_ILi0EEESU_SU_EEEEENS5_IJNS4_10UnderscoreESX_SX_EEEEENS4_18SM100_TMA_2SM_LOADENS4_14ComposedLayoutINS4_7SwizzleILi2ELi4ELi3EEENS4_18smem_ptr_flag_bitsILi16EEENSS_INS5_IJNSA_ILi8EEESG_EEENS5_IJSG_SC_EEEEEEEvNS4_8identityES10_S1A_vS1B_EENS_8epilogue10collective18CollectiveEpilogueINS1D_23Sm100TmaWarpSpecializedILi4ELi2ELi64ELb1ELb0EEEJNS5_IJNSA_ILi128EEESF_SG_EEENS5_IJNSS_IS1I_SC_EENSS_INSA_ILi64EEESC_EEEEESI_SJ_SI_SJ_NS1D_6fusion15FusionCallbacksIS1H_NS1O_17LinearCombinationISI_fSI_fLNS_15FloatRoundStyleE2EEES1J_S1N_JEEENS4_5SM1004TMEM4LOAD26SM100_TMEM_LOAD_32dp32b64xENS4_13SM90_TMA_LOADENS11_INS12_ILi3ELi4ELi3EEES15_NSS_INS5_IJS16_S1L_EEENS5_IJS1L_SC_EEEEEEENS4_39AutoVectorizingCopyWithAssumedAlignmentILi128EEENS4_14SM90_TMA_STOREES23_S25_S25_EEEvvEEEEvNT_6ParamsE) ;  /* 0xffffff4002047950 */ /* 0x000fea0003c3ffff */
        .weak           $__internal_2_$__cuda_sm10x_tcgen05_guardrail_trap_unallocated_columns_being_dealloced
        .type           $__internal_2_$__cuda_sm10x_tcgen05_guardrail_trap_unallocated_columns_being_dealloced,@function
        .size           $__internal_2_$__cuda_sm10x_tcgen05_guardrail_trap_unallocated_columns_being_dealloced,(.L_x_191 - $__internal_2_$__cuda_sm10x_tcgen05_guardrail_trap_unallocated_columns_being_dealloced)
$__internal_2_$__cuda_sm10x_tcgen05_guardrail_trap_unallocated_columns_being_dealloced:
[----:B------:R-:W-:Y:S05]  /*bff0*/  BPT.TRAP 0x1 ;  /* 0x000000040000795c */ /* 0x000fea0000300000 */
[----:B------:R-:W-:-:S04]  /*c000*/  HFMA2 R3, -RZ, RZ, 0, 0 ;  /* 0x00000000ff037431 */ /* 0x000fc800000001ff */
[----:B------:R-:W-:Y:S05]  /*c010*/  RET.REL.NODEC R2 `(_ZN7cutlass13device_kernelINS_4gemm6kernel13GemmUniversalIN4cute5tupleIJiiiiEEENS1_10collective13CollectiveMmaINS1_35MainloopSm100TmaUmmaWarpSpecializedILi4ELi2ELi2ENS5_IJNS4_1CILi2EEENSA_ILi1EEESC_EEEEENS5_IJNSA_ILi256EEESF_NSA_ILi32EEEEEENS_6half_tENS5_IJlSC_lEEESI_SJ_NS4_8TiledMMAINS4_8MMA_AtomIJNS4_26SM100_MMA_F16BF16_2x1SM_SSISI_SI_fLi256ELi256ELNS4_4UMMA5MajorE0ELSO_0ELNSN_7ScaleInE0ELSP_0EEEEEENS4_6LayoutINS5_IJSC_SC_SC_EEENS5_IJNSA_ILi0EEESU_SU_EEEEENS5_IJNS4_10UnderscoreESX_SX_EEEEENS4_18SM100_TMA_2SM_LOADENS4_14ComposedLayoutINS4_7SwizzleILi2ELi4ELi3EEENS4_18smem_ptr_flag_bitsILi16EEENSS_INS5_IJNSA_ILi8EEESG_EEENS5_IJSG_SC_EEEEEEEvNS4_8identityES10_S1A_vS1B_EENS_8epilogue10collective18CollectiveEpilogueINS1D_23Sm100TmaWarpSpecializedILi4ELi2ELi64ELb1ELb0EEEJNS5_IJNSA_ILi128EEESF_SG_EEENS5_IJNSS_IS1I_SC_EENSS_INSA_ILi64EEESC_EEEEESI_SJ_SI_SJ_NS1D_6fusion15FusionCallbacksIS1H_NS1O_17LinearCombinationISI_fSI_fLNS_15FloatRoundStyleE2EEES1J_S1N_JEEENS4_5SM1004TMEM4LOAD26SM100_TMEM_LOAD_32dp32b64xENS4_13SM90_TMA_LOADENS11_INS12_ILi3ELi4ELi3EEES15_NSS_INS5_IJS16_S1L_EEENS5_IJS1L_SC_EEEEEEENS4_39AutoVectorizingCopyWithAssumedAlignmentILi128EEENS4_14SM90_TMA_STOREES23_S25_S25_EEEvvEEEEvNT_6ParamsE) ;  /* 0xffffff3c02f87950 */ /* 0x000fea0003c3ffff */
.L_x_190:
[----:B------:R-:W-:-:S00]  /*c020*/  BRA `(.L_x_190) ;  /* 0xfffffffc00fc7947 */ /* 0x000fc0000383ffff */
[----:B------:R-:W-:-:S00]  /*c030*/  NOP ;  /* 0x0000000000007918 */ /* 0x000fc00000000000 */
        /* <DEDUP_REMOVED lines=12> */
.L_x_191:


//--------------------- .nv.global.init           --------------------------
	.section	.nv.global.init,"aw",@progbits
.nv.global.init:
	.type		$str$27,@object
	.size		$str$27,($str$28 - $str$27)
$str$27:
        /*0000*/ 	.byte	0x28, 0x61, 0x64, 0x64, 0x72, 0x65, 0x73, 0x73, 0x20, 0x26, 0x20, 0x6d, 0x61, 0x73, 0x6b, 0x29
        /*0010*/ 	.byte	0x20, 0x3d, 0x3d, 0x20, 0x30, 0x00
	.type		$str$28,@object
	.size		$str$28,($str$26 - $str$28)
$str$28:
        /*0016*/ 	.byte	0x2f, 0x74, 0x6d, 0x70, 0x2f, 0x63, 0x75, 0x74, 0x6c, 0x61, 0x73, 0x73, 0x5f, 0x73, 0x77, 0x65
        /*0026*/ 	.byte	0x65, 0x70, 0x5f, 0x73, 0x72, 0x63, 0x2f, 0x69, 0x6e, 0x63, 0x6c, 0x75, 0x64, 0x65, 0x2f, 0x63
        /*0036*/ 	.byte	0x75, 0x74, 0x65, 0x2f, 0x70, 0x6f, 0x69, 0x6e, 0x74, 0x65, 0x72, 0x5f, 0x66, 0x6c, 0x61, 0x67
        /*0046*/ 	.byte	0x67, 0x65, 0x64, 0x2e, 0x68, 0x70, 0x70, 0x00
	.type		$str$26,@object
	.size		$str$26,($str$25 - $str$26)
$str$26:
        /*004e*/ 	.byte	0x2f, 0x74, 0x6d, 0x70, 0x2f, 0x63, 0x75, 0x74, 0x6c, 0x61, 0x73, 0x73, 0x5f, 0x73, 0x77, 0x65
        /*005e*/ 	.byte	0x65, 0x70, 0x5f, 0x73, 0x72, 0x63, 0x2f, 0x69, 0x6e, 0x63, 0x6c, 0x75, 0x64, 0x65, 0x2f, 0x63
        /*006e*/ 	.byte	0x75, 0x74, 0x65, 0x2f, 0x61, 0x74, 0x6f, 0x6d, 0x2f, 0x63, 0x6f, 0x70, 0x79, 0x5f, 0x74, 0x72
        /*007e*/ 	.byte	0x61, 0x69, 0x74, 0x73, 0x5f, 0x73, 0x6d, 0x31, 0x30, 0x30, 0x2e, 0x68, 0x70, 0x70, 0x00
	.type		$str$25,@object
	.size		$str$25,(__unnamed_1 - $str$25)
$str$25:
        /*008d*/ 	.byte	0x28, 0x28, 0x75, 0x69, 0x6e, 0x74, 0x33, 0x32, 0x5f, 0x74, 0x28, 0x74, 0x68, 0x72, 0x65, 0x61
        /*009d*/ 	.byte	0x64, 0x49, 0x64, 0x78, 0x2e, 0x78, 0x29, 0x20, 0x2f, 0x20, 0x33, 0x32, 0x29, 0x20, 0x25, 0x20
        /*00ad*/ 	.byte	0x34, 0x29, 0x20, 0x3d, 0x3d, 0x20, 0x28, 0x28, 0x28, 0x74, 0x6d, 0x65, 0x6d, 0x5f, 0x61, 0x64
        /*00bd*/ 	.byte	0x64, 0x72, 0x20, 0x3e, 0x3e, 0x20, 0x31, 0x36, 0x29, 0x20, 0x2f, 0x20, 0x33, 0x32, 0x29, 0x20
        /*00cd*/ 	.byte	0x25, 0x20, 0x34, 0x29, 0x00
	.type		__unnamed_1,@object
	.size		__unnamed_1,(__unnamed_2 - __unnamed_1)
__unnamed_1:
        /*00d2*/ 	.byte	0x61, 0x75, 0x74, 0x6f, 0x20, 0x63, 0x75, 0x74, 0x65, 0x3a, 0x3a, 0x61, 0x73, 0x5f, 0x70, 0x6f
        /* <DEDUP_REMOVED lines=24> */
        /*0262*/ 	.byte	0x3e, 0x3e, 0x3e, 0x3e, 0x5d, 0x00
	.type		__unnamed_2,@object
	.size		__unnamed_2,(.L_2 - __unnamed_2)
__unnamed_2:
        /* <DEDUP_REMOVED lines=43> */
        /*0518*/ 	.byte	0x74, 0x65, 0x3a, 0x3a, 0x43, 0x3c, 0x30, 0x3e, 0x3e, 0x3e, 0x3e, 0x5d, 0x00
.L_2:


//--------------------- .nv.shared._ZN7cutlass13device_kernelINS_4gemm6kernel13GemmUniversalIN4cute5tupleIJiiiiEEENS1_10collective13CollectiveMmaINS1_35MainloopSm100TmaUmmaWarpSpecializedILi4ELi2ELi2ENS5_IJNS4_1CILi2EEENSA_ILi1EEESC_EEEEENS5_IJNSA_ILi256EEESF_NSA_ILi32EEEEEENS_6half_tENS5_IJlSC_lEEESI_SJ_NS4_8TiledMMAINS4_8MMA_AtomIJNS4_26SM100_MMA_F16BF16_2x1SM_SSISI_SI_fLi256ELi256ELNS4_4UMMA5MajorE0ELSO_0ELNSN_7ScaleInE0ELSP_0EEEEEENS4_6LayoutINS5_IJSC_SC_SC_EEENS5_IJNSA_ILi0EEESU_SU_EEEEENS5_IJNS4_10UnderscoreESX_SX_EEEEENS4_18SM100_TMA_2SM_LOADENS4_14ComposedLayoutINS4_7SwizzleILi2ELi4ELi3EEENS4_18smem_ptr_flag_bitsILi16EEENSS_INS5_IJNSA_ILi8EEESG_EEENS5_IJSG_SC_EEEEEEEvNS4_8identityES10_S1A_vS1B_EENS_8epilogue10collective18CollectiveEpilogueINS1D_23Sm100TmaWarpSpecializedILi4ELi2ELi64ELb1ELb0EEEJNS5_IJNSA_ILi128EEESF_SG_EEENS5_IJNSS_IS1I_SC_EENSS_INSA_ILi64EEESC_EEEEESI_SJ_SI_SJ_NS1D_6fusion15FusionCallbacksIS1H_NS1O_17LinearCombinationISI_fSI_fLNS_15FloatRoundStyleE2EEES1J_S1N_JEEENS4_5SM1004TMEM4LOAD26SM100_TMEM_LOAD_32dp32b64xENS4_13SM90_TMA_LOADENS11_INS12_ILi3ELi4ELi3EEES15_NSS_INS5_IJS16_S1L_EEENS5_IJS1L_SC_EEEEEEENS4_39AutoVectorizingCopyWithAssumedAlignmentILi128EEENS4_14SM90_TMA_STOREES23_S25_S25_EEEvvEEEEvNT_6ParamsE --------------------------
	.section	.nv.shared._ZN7cutlass13device_kernelINS_4gemm6kernel13GemmUniversalIN4cute5tupleIJiiiiEEENS1_10collective13CollectiveMmaINS1_35MainloopSm100TmaUmmaWarpSpecializedILi4ELi2ELi2ENS5_IJNS4_1CILi2EEENSA_ILi1EEESC_EEEEENS5_IJNSA_ILi256EEESF_NSA_ILi32EEEEEENS_6half_tENS5_IJlSC_lEEESI_SJ_NS4_8TiledMMAINS4_8MMA_AtomIJNS4_26SM100_MMA_F16BF16_2x1SM_SSISI_SI_fLi256ELi256ELNS4_4UMMA5MajorE0ELSO_0ELNSN_7ScaleInE0ELSP_0EEEEEENS4_6LayoutINS5_IJSC_SC_SC_EEENS5_IJNSA_ILi0EEESU_SU_EEEEENS5_IJNS4_10UnderscoreESX_SX_EEEEENS4_18SM100_TMA_2SM_LOADENS4_14ComposedLayoutINS4_7SwizzleILi2ELi4ELi3EEENS4_18smem_ptr_flag_bitsILi16EEENSS_INS5_IJNSA_ILi8EEESG_EEENS5_IJSG_SC_EEEEEEEvNS4_8identityES10_S1A_vS1B_EENS_8epilogue10collective18CollectiveEpilogueINS1D_23Sm100TmaWarpSpecializedILi4ELi2ELi64ELb1ELb0EEEJNS5_IJNSA_ILi128EEESF_SG_EEENS5_IJNSS_IS1I_SC_EENSS_INSA_ILi64EEESC_EEEEESI_SJ_SI_SJ_NS1D_6fusion15FusionCallbacksIS1H_NS1O_17LinearCombinationISI_fSI_fLNS_15FloatRoundStyleE2EEES1J_S1N_JEEENS4_5SM1004TMEM4LOAD26SM100_TMEM_LOAD_32dp32b64xENS4_13SM90_TMA_LOADENS11_INS12_ILi3ELi4ELi3EEES15_NSS_INS5_IJS16_S1L_EEENS5_IJS1L_SC_EEEEEEENS4_39AutoVectorizingCopyWithAssumedAlignmentILi128EEENS4_14SM90_TMA_STOREES23_S25_S25_EEEvvEEEEvNT_6ParamsE,"aw",@nobits
	.sectionflags	@""
	.align	16
	.zero		1024


//--------------------- .nv.shared.reserved.0     --------------------------
	.section	.nv.shared.reserved.0,"aw",@nobits
	.weak		__nv_reservedSMEM_offset_0_alias
	.size		__nv_reservedSMEM_offset_0_alias, 0, 64
	.other		__nv_reservedSMEM_offset_0_alias,@"STO_CUDA_RESERVED_SHARED STV_DEFAULT"
__nv_reservedSMEM_offset_0_alias:
	.zero		0
.nv.shared.reserved.0:
	.zero		64
	.weak		__nv_reservedSMEM_tcgen05_partition
	.type		__nv_reservedSMEM_tcgen05_partition,@object
	.size		__nv_reservedSMEM_tcgen05_partition,(.L_0 - __nv_reservedSMEM_tcgen05_partition)
__nv_reservedSMEM_tcgen05_partition:
	.zero		32
.L_0:


//--------------------- .nv.global                --------------------------
	.section	.nv.global,"aw",@nobits
.nv.global:
	.type		_ZN39_INTERNAL_64137475_4_k_cu_e4e82327_66504cute1_E,@object
	.size		_ZN39_INTERNAL_64137475_4_k_cu_e4e82327_66504cute1_E,(_ZN39_INTERNAL_64137475_4_k_cu_e4e82327_66504cuda3std3__45__cpo6cbeginE - _ZN39_INTERNAL_64137475_4_k_cu_e4e82327_66504cute1_E)
_ZN39_INTERNAL_64137475_4_k_cu_e4e82327_66504cute1_E:
	.zero		1
	.type		_ZN39_INTERNAL_64137475_4_k_cu_e4e82327_66504cuda3std3__45__cpo6cbeginE,@object
	.size		_ZN39_INTERNAL_64137475_4_k_cu_e4e82327_66504cuda3std3__45__cpo6cbeginE,(_ZN39_INTERNAL_64137475_4_k_cu_e4e82327_66504cuda3std3__48in_placeE - _ZN39_INTERNAL_64137475_4_k_cu_e4e82327_66504cuda3std3__45__cpo6cbeginE)
_ZN39_INTERNAL_64137475_4_k_cu_e4e82327_66504cuda3std3__45__cpo6cbeginE:
	.zero		1
	.type		_ZN39_INTERNAL_64137475_4_k_cu_e4e82327_66504cuda3std3__48in_placeE,@object
	.size		_ZN39_INTERNAL_64137475_4_k_cu_e4e82327_66504cuda3std3__48in_placeE,(_ZN39_INTERNAL_64137475_4_k_cu_e4e82327_66504cuda3std6ranges3__45__cpo9iter_moveE - _ZN39_INTERNAL_64137475_4_k_cu_e4e82327_66504cuda3std3__48in_placeE)
_ZN39_INTERNAL_64137475_4_k_cu_e4e82327_66504cuda3std3__48in_placeE:
	.zero		1
	.type		_ZN39_INTERNAL_64137475_4_k_cu_e4e82327_66504cuda3std6ranges3__45__cpo9iter_moveE,@object
	.size		_ZN39_INTERNAL_64137475_4_k_cu_e4e82327_66504cuda3std6ranges3__45__cpo9iter_moveE,(_ZN39_INTERNAL_64137475_4_k_cu_e4e82327_66504cuda3std3__45__cpo5beginE - _ZN39_INTERNAL_64137475_4_k_cu_e4e82327_66504cuda3std6ranges3__45__cpo9iter_moveE)
_ZN39_INTERNAL_64137475_4_k_cu_e4e82327_66504cuda3std6ranges3__45__cpo9iter_moveE:
	.zero		1
	.type		_ZN39_INTERNAL_64137475_4_k_cu_e4e82327_66504cuda3std3__45__cpo5beginE,@object
	.size		_ZN39_INTERNAL_64137475_4_k_cu_e4e82327_66504cuda3std3__45__cpo5beginE,(_ZN39_INTERNAL_64137475_4_k_cu_e4e82327_66504cuda3std3__441_GLOBAL__N__64137475_4_k_cu_e4e82327_66506ignoreE - _ZN39_INTERNAL_64137475_4_k_cu_e4e82327_66504cuda3std3__45__cpo5beginE)
_ZN39_INTERNAL_64137475_4_k_cu_e4e82327_66504cuda3std3__45__cpo5beginE:
	.zero		1
	.type		_ZN39_INTERNAL_64137475_4_k_cu_e4e82327_66504cuda3std3__441_GLOBAL__N__64137475_4_k_cu_e4e82327_66506ignoreE,@object
	.size		_ZN39_INTERNAL_64137475_4_k_cu_e4e82327_66504cuda3std3__441_GLOBAL__N__64137475_4_k_cu_e4e82327_66506ignoreE,(_ZN39_INTERNAL_64137475_4_k_cu_e4e82327_66504cute7productE - _ZN39_INTERNAL_64137475_4_k_cu_e4e82327_66504cuda3std3__441_GLOBAL__N__64137475_4_k_cu_e4e82327_66506ignoreE)
_ZN39_INTERNAL_64137475_4_k_cu_e4e82327_66504cuda3std3__441_GLOBAL__N__64137475_4_k_cu_e4e82327_66506ignoreE:
	.zero		1
	.type		_ZN39_INTERNAL_64137475_4_k_cu_e4e82327_66504cute7productE,@object
	.size		_ZN39_INTERNAL_64137475_4_k_cu_e4e82327_66504cute7productE,(_ZN39_INTERNAL_64137475_4_k_cu_e4e82327_66504cuda3std3__45__cpo3endE - _ZN39_INTERNAL_64137475_4_k_cu_e4e82327_66504cute7productE)
_ZN39_INTERNAL_64137475_4_k_cu_e4e82327_66504cute7productE:
	.zero		1
	.type		_ZN39_INTERNAL_64137475_4_k_cu_e4e82327_66504cuda3std3__45__cpo3endE,@object
	.size		_ZN39_INTERNAL_64137475_4_k_cu_e4e82327_66504cuda3std3__45__cpo3endE,(_ZN39_INTERNAL_64137475_4_k_cu_e4e82327_66504cuda3std3__419piecewise_constructE - _ZN39_INTERNAL_64137475_4_k_cu_e4e82327_66504cuda3std3__45__cpo3endE)
_ZN39_INTERNAL_64137475_4_k_cu_e4e82327_66504cuda3std3__45__cpo3endE:
	.zero		1
	.type		_ZN39_INTERNAL_64137475_4_k_cu_e4e82327_66504cuda3std3__419piecewise_constructE,@object
	.size		_ZN39_INTERNAL_64137475_4_k_cu_e4e82327_66504cuda3std3__419piecewise_constructE,(_ZN39_INTERNAL_64137475_4_k_cu_e4e82327_66504cuda3std3__45__cpo4cendE - _ZN39_INTERNAL_64137475_4_k_cu_e4e82327_66504cuda3std3__419piecewise_constructE)
_ZN39_INTERNAL_64137475_4_k_cu_e4e82327_66504cuda3std3__419piecewise_constructE:
	.zero		1
	.type		_ZN39_INTERNAL_64137475_4_k_cu_e4e82327_66504cuda3std3__45__cpo4cendE,@object
	.size		_ZN39_INTERNAL_64137475_4_k_cu_e4e82327_66504cuda3std3__45__cpo4cendE,(_ZN39_INTERNAL_64137475_4_k_cu_e4e82327_66504cuda3std6ranges3__45__cpo4swapE - _ZN39_INTERNAL_64137475_4_k_cu_e4e82327_66504cuda3std3__45__cpo4cendE)
_ZN39_INTERNAL_64137475_4_k_cu_e4e82327_66504cuda3std3__45__cpo4cendE:
	.zero		1
	.type		_ZN39_INTERNAL_64137475_4_k_cu_e4e82327_66504cuda3std6ranges3__45__cpo4swapE,@object
	.size		_ZN39_INTERNAL_64137475_4_k_cu_e4e82327_66504cuda3std6ranges3__45__cpo4swapE,(.L_10 - _ZN39_INTERNAL_64137475_4_k_cu_e4e82327_66504cuda3std6ranges3__45__cpo4swapE)
_ZN39_INTERNAL_64137475_4_k_cu_e4e82327_66504cuda3std6ranges3__45__cpo4swapE:
	.zero		1
.L_10:


//--------------------- .nv.constant0._ZN7cutlass13device_kernelINS_4gemm6kernel13GemmUniversalIN4cute5tupleIJiiiiEEENS1_10collective13CollectiveMmaINS1_35MainloopSm100TmaUmmaWarpSpecializedILi4ELi2ELi2ENS5_IJNS4_1CILi2EEENSA_ILi1EEESC_EEEEENS5_IJNSA_ILi256EEESF_NSA_ILi32EEEEEENS_6half_tENS5_IJlSC_lEEESI_SJ_NS4_8TiledMMAINS4_8MMA_AtomIJNS4_26SM100_MMA_F16BF16_2x1SM_SSISI_SI_fLi256ELi256ELNS4_4UMMA5MajorE0ELSO_0ELNSN_7ScaleInE0ELSP_0EEEEEENS4_6LayoutINS5_IJSC_SC_SC_EEENS5_IJNSA_ILi0EEESU_SU_EEEEENS5_IJNS4_10UnderscoreESX_SX_EEEEENS4_18SM100_TMA_2SM_LOADENS4_14ComposedLayoutINS4_7SwizzleILi2ELi4ELi3EEENS4_18smem_ptr_flag_bitsILi16EEENSS_INS5_IJNSA_ILi8EEESG_EEENS5_IJSG_SC_EEEEEEEvNS4_8identityES10_S1A_vS1B_EENS_8epilogue10collective18CollectiveEpilogueINS1D_23Sm100TmaWarpSpecializedILi4ELi2ELi64ELb1ELb0EEEJNS5_IJNSA_ILi128EEESF_SG_EEENS5_IJNSS_IS1I_SC_EENSS_INSA_ILi64EEESC_EEEEESI_SJ_SI_SJ_NS1D_6fusion15FusionCallbacksIS1H_NS1O_17LinearCombinationISI_fSI_fLNS_15FloatRoundStyleE2EEES1J_S1N_JEEENS4_5SM1004TMEM4LOAD26SM100_TMEM_LOAD_32dp32b64xENS4_13SM90_TMA_LOADENS11_INS12_ILi3ELi4ELi3EEES15_NSS_INS5_IJS16_S1L_EEENS5_IJS1L_SC_EEEEEEENS4_39AutoVectorizingCopyWithAssumedAlignmentILi128EEENS4_14SM90_TMA_STOREES23_S25_S25_EEEvvEEEEvNT_6ParamsE --------------------------
	.section	.nv.constant0._ZN7cutlass13device_kernelINS_4gemm6kernel13GemmUniversalIN4cute5tupleIJiiiiEEENS1_10collective13CollectiveMmaINS1_35MainloopSm100TmaUmmaWarpSpecializedILi4ELi2ELi2ENS5_IJNS4_1CILi2EEENSA_ILi1EEESC_EEEEENS5_IJNSA_ILi256EEESF_NSA_ILi32EEEEEENS_6half_tENS5_IJlSC_lEEESI_SJ_NS4_8TiledMMAINS4_8MMA_AtomIJNS4_26SM100_MMA_F16BF16_2x1SM_SSISI_SI_fLi256ELi256ELNS4_4UMMA5MajorE0ELSO_0ELNSN_7ScaleInE0ELSP_0EEEEEENS4_6LayoutINS5_IJSC_SC_SC_EEENS5_IJNSA_ILi0EEESU_SU_EEEEENS5_IJNS4_10UnderscoreESX_SX_EEEEENS4_18SM100_TMA_2SM_LOADENS4_14ComposedLayoutINS4_7SwizzleILi2ELi4ELi3EEENS4_18smem_ptr_flag_bitsILi16EEENSS_INS5_IJNSA_ILi8EEESG_EEENS5_IJSG_SC_EEEEEEEvNS4_8identityES10_S1A_vS1B_EENS_8epilogue10collective18CollectiveEpilogueINS1D_23Sm100TmaWarpSpecializedILi4ELi2ELi64ELb1ELb0EEEJNS5_IJNSA_ILi128EEESF_SG_EEENS5_IJNSS_IS1I_SC_EENSS_INSA_ILi64EEESC_EEEEESI_SJ_SI_SJ_NS1D_6fusion15FusionCallbacksIS1H_NS1O_17LinearCombinationISI_fSI_fLNS_15FloatRoundStyleE2EEES1J_S1N_JEEENS4_5SM1004TMEM4LOAD26SM100_TMEM_LOAD_32dp32b64xENS4_13SM90_TMA_LOADENS11_INS12_ILi3ELi4ELi3EEES15_NSS_INS5_IJS16_S1L_EEENS5_IJS1L_SC_EEEEEEENS4_39AutoVectorizingCopyWithAssumedAlignmentILi128EEENS4_14SM90_TMA_STOREES23_S25_S25_EEEvvEEEEvNT_6ParamsE,"a",@progbits
	.sectionflags	@""
	.align	4
.nv.constant0._ZN7cutlass13device_kernelINS_4gemm6kernel13GemmUniversalIN4cute5tupleIJiiiiEEENS1_10collective13CollectiveMmaINS1_35MainloopSm100TmaUmmaWarpSpecializedILi4ELi2ELi2ENS5_IJNS4_1CILi2EEENSA_ILi1EEESC_EEEEENS5_IJNSA_ILi256EEESF_NSA_ILi32EEEEEENS_6half_tENS5_IJlSC_lEEESI_SJ_NS4_8TiledMMAINS4_8MMA_AtomIJNS4_26SM100_MMA_F16BF16_2x1SM_SSISI_SI_fLi256ELi256ELNS4_4UMMA5MajorE0ELSO_0ELNSN_7ScaleInE0ELSP_0EEEEEENS4_6LayoutINS5_IJSC_SC_SC_EEENS5_IJNSA_ILi0EEESU_SU_EEEEENS5_IJNS4_10UnderscoreESX_SX_EEEEENS4_18SM100_TMA_2SM_LOADENS4_14ComposedLayoutINS4_7SwizzleILi2ELi4ELi3EEENS4_18smem_ptr_flag_bitsILi16EEENSS_INS5_IJNSA_ILi8EEESG_EEENS5_IJSG_SC_EEEEEEEvNS4_8identityES10_S1A_vS1B_EENS_8epilogue10collective18CollectiveEpilogueINS1D_23Sm100TmaWarpSpecializedILi4ELi2ELi64ELb1ELb0EEEJNS5_IJNSA_ILi128EEESF_SG_EEENS5_IJNSS_IS1I_SC_EENSS_INSA_ILi64EEESC_EEEEESI_SJ_SI_SJ_NS1D_6fusion15FusionCallbacksIS1H_NS1O_17LinearCombinationISI_fSI_fLNS_15FloatRoundStyleE2EEES1J_S1N_JEEENS4_5SM1004TMEM4LOAD26SM100_TMEM_LOAD_32dp32b64xENS4_13SM90_TMA_LOADENS11_INS12_ILi3ELi4ELi3EEES15_NSS_INS5_IJS16_S1L_EEENS5_IJS1L_SC_EEEEEEENS4_39AutoVectorizingCopyWithAssumedAlignmentILi128EEENS4_14SM90_TMA_STOREES23_S25_S25_EEEvvEEEEvNT_6ParamsE:
	.zero		2944


//--------------------- SYMBOLS --------------------------

	.type		.nv.reservedSmem.offset0,@object
	.size		.nv.reservedSmem.offset0,0x4
	.type		.nv.reservedSmem.cap,@object
	.size		.nv.reservedSmem.cap,0x4
	.type		__assertfail,@function
